//
// Generated by NVIDIA NVVM Compiler
//
// Compiler Build ID: CL-36424714
// Cuda compilation tools, release 13.0, V13.0.88
// Based on NVVM 20.0.0
//

.version 9.0
.target sm_100
.address_size 64

	// .globl	_Z6samplePfiffi
.func  (.param .b64 func_retval0) __internal_accurate_pow
(
	.param .b64 __internal_accurate_pow_param_0
)
;
.global .align 4 .b8 precalc_xorwow_matrix[102400];
.global .align 4 .b8 precalc_xorwow_offset_matrix[102400];
.global .align 4 .b8 mrg32k3aM1[2304];
.global .align 4 .b8 mrg32k3aM2[2304];
.global .align 4 .b8 mrg32k3aM1SubSeq[2016];
.global .align 4 .b8 mrg32k3aM2SubSeq[2016];
.global .align 4 .b8 mrg32k3aM1Seq[2304];
.global .align 4 .b8 mrg32k3aM2Seq[2304];
.const .align 8 .b8 __cr_lgamma_table[72];
.global .align 4 .b8 __cudart_i2opi_f[24] = {65, 144, 67, 60, 153, 149, 98, 219, 192, 221, 52, 245, 209, 87, 39, 252, 41, 21, 68, 78, 110, 131, 249, 162};

.visible .entry _Z6samplePfiffi(
	.param .u64 .ptr .align 1 _Z6samplePfiffi_param_0,
	.param .u32 _Z6samplePfiffi_param_1,
	.param .f32 _Z6samplePfiffi_param_2,
	.param .f32 _Z6samplePfiffi_param_3,
	.param .u32 _Z6samplePfiffi_param_4
)
{
	.local .align 4 .b8 	__local_depot0[28];
	.reg .b64 	%SP;
	.reg .b64 	%SPL;
	.reg .pred 	%p<63>;
	.reg .b32 	%r<257>;
	.reg .b32 	%f<125>;
	.reg .b64 	%rd<81>;
	.reg .b64 	%fd<110>;

	mov.u64 	%SPL, __local_depot0;
	ld.param.u32 	%r75, [_Z6samplePfiffi_param_1];
	add.u64 	%rd1, %SPL, 0;
	add.u64 	%rd2, %SPL, 0;
	add.u64 	%rd3, %SPL, 0;
	add.u64 	%rd4, %SPL, 0;
	// begin inline asm
	mov.u64 	%rd23, %clock64;
	// end inline asm
	setp.lt.s32 	%p2, %r75, 1;
	@%p2 bra 	$L__BB0_48;
	ld.param.u32 	%r232, [_Z6samplePfiffi_param_4];
	ld.param.u32 	%r230, [_Z6samplePfiffi_param_1];
	mov.u32 	%r78, %tid.x;
	mov.u32 	%r79, %ntid.x;
	mov.u32 	%r80, %ctaid.x;
	mad.lo.s32 	%r81, %r80, %r79, %r78;
	cvt.s64.s32 	%rd28, %r81;
	add.s64 	%rd29, %rd23, %rd28;
	cvt.u32.u64 	%r82, %rd29;
	xor.b32  	%r83, %r82, -1429050551;
	mul.lo.s32 	%r84, %r83, 1099087573;
	{ .reg .b32 tmp; mov.b64 {tmp, %r85}, %rd29; }
	xor.b32  	%r86, %r85, -136515619;
	mul.lo.s32 	%r87, %r86, -1703105765;
	add.s32 	%r238, %r84, 5783321;
	xor.b32  	%r237, %r87, 88675123;
	add.s32 	%r236, %r87, 521288629;
	xor.b32  	%r240, %r84, 362436069;
	add.s32 	%r239, %r84, 123456789;
	mov.f64 	%fd18, 0d4000000000000000;
	{
	.reg .b32 %temp; 
	mov.b64 	{%temp, %r6}, %fd18;
	}
	and.b32  	%r7, %r6, 2146435072;
	setp.eq.s32 	%p3, %r7, 1062207488;
	setp.lt.s32 	%p4, %r6, 0;
	selp.b32 	%r8, 0, 2146435072, %p4;
	and.b32  	%r88, %r6, 2147483647;
	setp.ne.s32 	%p5, %r88, 1071644672;
	and.pred  	%p1, %p3, %p5;
	cvt.rn.f64.s32 	%fd19, %r232;
	mov.f64 	%fd20, 0d3FF0C1523361E587;
	div.rn.f64 	%fd21, %fd20, %fd19;
	cvt.rn.f32.f64 	%f1, %fd21;
	mul.lo.s32 	%r89, %r81, %r230;
	shl.b32 	%r9, %r89, 1;
	add.s32 	%r90, %r84, %r87;
	add.s32 	%r235, %r90, 6615241;
	mov.b32 	%r234, 0;
$L__BB0_2:
	mov.u32 	%r14, %r240;
	mov.u32 	%r13, %r239;
	mov.u32 	%r240, %r238;
	mov.u32 	%r239, %r237;
	mov.u32 	%r15, %r236;
	ld.param.f32 	%f120, [_Z6samplePfiffi_param_3];
	ld.param.f32 	%f119, [_Z6samplePfiffi_param_2];
	shr.u32 	%r91, %r13, 2;
	xor.b32  	%r92, %r91, %r13;
	shl.b32 	%r93, %r240, 4;
	shl.b32 	%r94, %r92, 1;
	xor.b32  	%r95, %r93, %r94;
	xor.b32  	%r96, %r95, %r240;
	xor.b32  	%r236, %r96, %r92;
	add.s32 	%r97, %r235, %r236;
	add.s32 	%r98, %r97, 362437;
	cvt.rn.f32.u32 	%f24, %r98;
	fma.rn.f32 	%f25, %f24, 0f2F800000, 0f2F000000;
	fma.rn.f32 	%f26, %f25, 0f40000000, 0fBF800000;
	mul.f32 	%f27, %f120, %f26;
	shr.u32 	%r99, %r14, 2;
	xor.b32  	%r100, %r99, %r14;
	shl.b32 	%r101, %r236, 4;
	shl.b32 	%r102, %r100, 1;
	xor.b32  	%r103, %r102, %r101;
	xor.b32  	%r104, %r103, %r100;
	xor.b32  	%r237, %r104, %r236;
	add.s32 	%r105, %r235, %r237;
	add.s32 	%r106, %r105, 724874;
	cvt.rn.f32.u32 	%f28, %r106;
	fma.rn.f32 	%f29, %f28, 0f2F800000, 0f2F000000;
	setp.gt.f32 	%p6, %f29, 0f3F000000;
	selp.f32 	%f30, 0f3F000000, 0fBF000000, %p6;
	mul.f32 	%f31, %f119, %f30;
	fma.rn.f32 	%f32, %f27, 0f3F000000, %f31;
	shr.u32 	%r107, %r15, 2;
	xor.b32  	%r108, %r107, %r15;
	shl.b32 	%r109, %r237, 4;
	shl.b32 	%r110, %r108, 1;
	xor.b32  	%r111, %r110, %r109;
	xor.b32  	%r112, %r111, %r108;
	xor.b32  	%r238, %r112, %r237;
	add.s32 	%r235, %r235, 1087311;
	add.s32 	%r113, %r238, %r235;
	cvt.rn.f32.u32 	%f33, %r113;
	fma.rn.f32 	%f34, %f33, 0f2F800000, 0f2F000000;
	fma.rn.f32 	%f35, %f34, 0f40000000, 0fBF800000;
	cvt.f64.f32 	%fd22, %f35;
	mul.f64 	%fd23, %fd22, 0d400921FB4D12D84A;
	mul.f64 	%fd24, %fd23, 0d3FE0000000000000;
	cvt.rn.f32.f64 	%f2, %fd24;
	cvt.f64.f32 	%fd25, %f32;
	div.rn.f64 	%fd26, %fd25, 0d3FA999999999999A;
	cvt.rn.f32.f64 	%f3, %fd26;
	mul.f32 	%f36, %f2, 0f3F22F983;
	cvt.rni.s32.f32 	%r256, %f36;
	cvt.rn.f32.s32 	%f37, %r256;
	fma.rn.f32 	%f38, %f37, 0fBFC90FDA, %f2;
	fma.rn.f32 	%f39, %f37, 0fB3A22168, %f38;
	fma.rn.f32 	%f124, %f37, 0fA7C234C5, %f39;
	abs.f32 	%f5, %f2;
	setp.ltu.f32 	%p7, %f5, 0f47CE4780;
	mov.u32 	%r244, %r256;
	mov.f32 	%f121, %f124;
	@%p7 bra 	$L__BB0_10;
	setp.neu.f32 	%p8, %f5, 0f7F800000;
	@%p8 bra 	$L__BB0_5;
	mov.f32 	%f42, 0f00000000;
	mul.rn.f32 	%f121, %f2, %f42;
	mov.b32 	%r244, 0;
	bra.uni 	$L__BB0_10;
$L__BB0_5:
	mov.b32 	%r23, %f2;
	mov.b64 	%rd77, 0;
	mov.b32 	%r241, 0;
	mov.u64 	%rd75, __cudart_i2opi_f;
	mov.u64 	%rd76, %rd4;
$L__BB0_6:
	.pragma "nounroll";
	ld.global.nc.u32 	%r115, [%rd75];
	shl.b32 	%r116, %r23, 8;
	or.b32  	%r117, %r116, -2147483648;
	mad.wide.u32 	%rd32, %r115, %r117, %rd77;
	shr.u64 	%rd77, %rd32, 32;
	st.local.u32 	[%rd76], %rd32;
	add.s32 	%r241, %r241, 1;
	add.s64 	%rd76, %rd76, 4;
	add.s64 	%rd75, %rd75, 4;
	setp.ne.s32 	%p9, %r241, 6;
	@%p9 bra 	$L__BB0_6;
	shr.u32 	%r118, %r23, 23;
	st.local.u32 	[%rd4+24], %rd77;
	and.b32  	%r26, %r118, 31;
	and.b32  	%r119, %r118, 224;
	add.s32 	%r120, %r119, -128;
	shr.u32 	%r121, %r120, 5;
	mul.wide.u32 	%rd33, %r121, 4;
	sub.s64 	%rd12, %rd4, %rd33;
	ld.local.u32 	%r242, [%rd12+24];
	ld.local.u32 	%r243, [%rd12+20];
	setp.eq.s32 	%p10, %r26, 0;
	@%p10 bra 	$L__BB0_9;
	shf.l.wrap.b32 	%r242, %r243, %r242, %r26;
	ld.local.u32 	%r122, [%rd12+16];
	shf.l.wrap.b32 	%r243, %r122, %r243, %r26;
$L__BB0_9:
	shr.u32 	%r123, %r242, 30;
	shf.l.wrap.b32 	%r124, %r243, %r242, 2;
	shl.b32 	%r125, %r243, 2;
	shr.u32 	%r126, %r124, 31;
	add.s32 	%r127, %r126, %r123;
	neg.s32 	%r128, %r127;
	setp.lt.s32 	%p11, %r23, 0;
	selp.b32 	%r244, %r128, %r127, %p11;
	xor.b32  	%r129, %r124, %r23;
	shr.s32 	%r130, %r124, 31;
	xor.b32  	%r131, %r130, %r124;
	xor.b32  	%r132, %r130, %r125;
	cvt.u64.u32 	%rd34, %r131;
	shl.b64 	%rd35, %rd34, 32;
	cvt.u64.u32 	%rd36, %r132;
	or.b64  	%rd37, %rd35, %rd36;
	cvt.rn.f64.s64 	%fd27, %rd37;
	mul.f64 	%fd28, %fd27, 0d3BF921FB54442D19;
	cvt.rn.f32.f64 	%f40, %fd28;
	neg.f32 	%f41, %f40;
	setp.lt.s32 	%p12, %r129, 0;
	selp.f32 	%f121, %f41, %f40, %p12;
$L__BB0_10:
	setp.lt.s32 	%p13, %r6, 0;
	setp.eq.s32 	%p14, %r7, 1062207488;
	add.s32 	%r134, %r244, 1;
	mul.rn.f32 	%f43, %f121, %f121;
	and.b32  	%r135, %r244, 1;
	setp.eq.b32 	%p16, %r135, 1;
	selp.f32 	%f44, %f121, 0f3F800000, %p16;
	fma.rn.f32 	%f45, %f43, %f44, 0f00000000;
	fma.rn.f32 	%f46, %f43, 0f37CBAC00, 0fBAB607ED;
	selp.f32 	%f47, 0fB94D4153, %f46, %p16;
	selp.f32 	%f48, 0f3C0885E4, 0f3D2AAABB, %p16;
	fma.rn.f32 	%f49, %f47, %f43, %f48;
	selp.f32 	%f50, 0fBE2AAAA8, 0fBEFFFFFF, %p16;
	fma.rn.f32 	%f51, %f49, %f43, %f50;
	fma.rn.f32 	%f52, %f51, %f45, %f44;
	and.b32  	%r136, %r134, 2;
	setp.eq.s32 	%p17, %r136, 0;
	mov.f32 	%f53, 0f00000000;
	sub.f32 	%f54, %f53, %f52;
	selp.f32 	%f9, %f52, %f54, %p17;
	cvt.f64.f32 	%fd1, %f9;
	{
	.reg .b32 %temp; 
	mov.b64 	{%temp, %r35}, %fd1;
	}
	abs.f64 	%fd2, %fd1;
	{ // callseq 0, 0
	.param .b64 param0;
	st.param.f64 	[param0], %fd2;
	.param .b64 retval0;
	call.uni (retval0), 
	__internal_accurate_pow, 
	(
	param0
	);
	ld.param.f64 	%fd29, [retval0];
	} // callseq 0
	setp.lt.s32 	%p18, %r35, 0;
	neg.f64 	%fd31, %fd29;
	selp.f64 	%fd32, %fd31, %fd29, %p14;
	selp.f64 	%fd33, %fd32, %fd29, %p18;
	setp.eq.f32 	%p19, %f9, 0f00000000;
	selp.b32 	%r137, %r35, 0, %p14;
	or.b32  	%r138, %r137, 2146435072;
	selp.b32 	%r139, %r138, %r137, %p13;
	mov.b32 	%r140, 0;
	mov.b64 	%fd34, {%r140, %r139};
	selp.f64 	%fd107, %fd34, %fd33, %p19;
	add.f64 	%fd35, %fd1, 0d4000000000000000;
	{
	.reg .b32 %temp; 
	mov.b64 	{%temp, %r141}, %fd35;
	}
	and.b32  	%r142, %r141, 2146435072;
	setp.ne.s32 	%p20, %r142, 2146435072;
	@%p20 bra 	$L__BB0_15;
	setp.num.f32 	%p21, %f9, %f9;
	@%p21 bra 	$L__BB0_13;
	mov.f64 	%fd36, 0d4000000000000000;
	add.rn.f64 	%fd107, %fd1, %fd36;
	bra.uni 	$L__BB0_15;
$L__BB0_13:
	setp.neu.f64 	%p22, %fd2, 0d7FF0000000000000;
	@%p22 bra 	$L__BB0_15;
	or.b32  	%r143, %r8, -2147483648;
	selp.b32 	%r144, %r143, %r8, %p1;
	selp.b32 	%r145, %r144, %r8, %p18;
	mov.b32 	%r146, 0;
	mov.b64 	%fd107, {%r146, %r145};
$L__BB0_15:
	setp.ltu.f32 	%p24, %f5, 0f47CE4780;
	setp.eq.f32 	%p25, %f9, 0f3F800000;
	selp.f64 	%fd7, 0d3FF0000000000000, %fd107, %p25;
	mov.u32 	%r248, %r256;
	mov.f32 	%f122, %f124;
	@%p24 bra 	$L__BB0_23;
	setp.neu.f32 	%p26, %f5, 0f7F800000;
	@%p26 bra 	$L__BB0_18;
	mov.f32 	%f57, 0f00000000;
	mul.rn.f32 	%f122, %f2, %f57;
	mov.b32 	%r248, 0;
	bra.uni 	$L__BB0_23;
$L__BB0_18:
	mov.b32 	%r36, %f2;
	mov.b64 	%rd78, 0;
	mov.b32 	%r245, 0;
$L__BB0_19:
	.pragma "nounroll";
	mul.wide.u32 	%rd39, %r245, 4;
	mov.u64 	%rd40, __cudart_i2opi_f;
	add.s64 	%rd41, %rd40, %rd39;
	ld.global.nc.u32 	%r148, [%rd41];
	shl.b32 	%r149, %r36, 8;
	or.b32  	%r150, %r149, -2147483648;
	mad.wide.u32 	%rd42, %r148, %r150, %rd78;
	shr.u64 	%rd78, %rd42, 32;
	add.s64 	%rd43, %rd3, %rd39;
	st.local.u32 	[%rd43], %rd42;
	add.s32 	%r245, %r245, 1;
	setp.ne.s32 	%p27, %r245, 6;
	@%p27 bra 	$L__BB0_19;
	shr.u32 	%r151, %r36, 23;
	st.local.u32 	[%rd3+24], %rd78;
	and.b32  	%r39, %r151, 31;
	and.b32  	%r152, %r151, 224;
	add.s32 	%r153, %r152, -128;
	shr.u32 	%r154, %r153, 5;
	mul.wide.u32 	%rd44, %r154, 4;
	sub.s64 	%rd15, %rd3, %rd44;
	ld.local.u32 	%r246, [%rd15+24];
	ld.local.u32 	%r247, [%rd15+20];
	setp.eq.s32 	%p28, %r39, 0;
	@%p28 bra 	$L__BB0_22;
	shf.l.wrap.b32 	%r246, %r247, %r246, %r39;
	ld.local.u32 	%r155, [%rd15+16];
	shf.l.wrap.b32 	%r247, %r155, %r247, %r39;
$L__BB0_22:
	shr.u32 	%r156, %r246, 30;
	shf.l.wrap.b32 	%r157, %r247, %r246, 2;
	shl.b32 	%r158, %r247, 2;
	shr.u32 	%r159, %r157, 31;
	add.s32 	%r160, %r159, %r156;
	neg.s32 	%r161, %r160;
	setp.lt.s32 	%p29, %r36, 0;
	selp.b32 	%r248, %r161, %r160, %p29;
	xor.b32  	%r162, %r157, %r36;
	shr.s32 	%r163, %r157, 31;
	xor.b32  	%r164, %r163, %r157;
	xor.b32  	%r165, %r163, %r158;
	cvt.u64.u32 	%rd45, %r164;
	shl.b64 	%rd46, %rd45, 32;
	cvt.u64.u32 	%rd47, %r165;
	or.b64  	%rd48, %rd46, %rd47;
	cvt.rn.f64.s64 	%fd37, %rd48;
	mul.f64 	%fd38, %fd37, 0d3BF921FB54442D19;
	cvt.rn.f32.f64 	%f55, %fd38;
	neg.f32 	%f56, %f55;
	setp.lt.s32 	%p30, %r162, 0;
	selp.f32 	%f122, %f56, %f55, %p30;
$L__BB0_23:
	setp.ltu.f32 	%p31, %f5, 0f47CE4780;
	mul.rn.f32 	%f58, %f122, %f122;
	and.b32  	%r167, %r248, 1;
	setp.eq.b32 	%p32, %r167, 1;
	selp.f32 	%f59, 0f3F800000, %f122, %p32;
	fma.rn.f32 	%f60, %f58, %f59, 0f00000000;
	fma.rn.f32 	%f61, %f58, 0f37CBAC00, 0fBAB607ED;
	selp.f32 	%f62, %f61, 0fB94D4153, %p32;
	selp.f32 	%f63, 0f3D2AAABB, 0f3C0885E4, %p32;
	fma.rn.f32 	%f64, %f62, %f58, %f63;
	selp.f32 	%f65, 0fBEFFFFFF, 0fBE2AAAA8, %p32;
	fma.rn.f32 	%f66, %f64, %f58, %f65;
	fma.rn.f32 	%f67, %f66, %f60, %f59;
	and.b32  	%r168, %r248, 2;
	setp.eq.s32 	%p33, %r168, 0;
	mov.f32 	%f68, 0f00000000;
	sub.f32 	%f69, %f68, %f67;
	selp.f32 	%f13, %f67, %f69, %p33;
	mov.u32 	%r252, %r256;
	mov.f32 	%f123, %f124;
	@%p31 bra 	$L__BB0_31;
	setp.neu.f32 	%p34, %f5, 0f7F800000;
	@%p34 bra 	$L__BB0_26;
	mov.f32 	%f72, 0f00000000;
	mul.rn.f32 	%f123, %f2, %f72;
	mov.b32 	%r252, 0;
	bra.uni 	$L__BB0_31;
$L__BB0_26:
	mov.b32 	%r48, %f2;
	mov.b64 	%rd79, 0;
	mov.b32 	%r249, 0;
$L__BB0_27:
	.pragma "nounroll";
	mul.wide.u32 	%rd50, %r249, 4;
	mov.u64 	%rd51, __cudart_i2opi_f;
	add.s64 	%rd52, %rd51, %rd50;
	ld.global.nc.u32 	%r170, [%rd52];
	shl.b32 	%r171, %r48, 8;
	or.b32  	%r172, %r171, -2147483648;
	mad.wide.u32 	%rd53, %r170, %r172, %rd79;
	shr.u64 	%rd79, %rd53, 32;
	add.s64 	%rd54, %rd2, %rd50;
	st.local.u32 	[%rd54], %rd53;
	add.s32 	%r249, %r249, 1;
	setp.ne.s32 	%p35, %r249, 6;
	@%p35 bra 	$L__BB0_27;
	shr.u32 	%r173, %r48, 23;
	st.local.u32 	[%rd2+24], %rd79;
	and.b32  	%r51, %r173, 31;
	and.b32  	%r174, %r173, 224;
	add.s32 	%r175, %r174, -128;
	shr.u32 	%r176, %r175, 5;
	mul.wide.u32 	%rd55, %r176, 4;
	sub.s64 	%rd18, %rd2, %rd55;
	ld.local.u32 	%r250, [%rd18+24];
	ld.local.u32 	%r251, [%rd18+20];
	setp.eq.s32 	%p36, %r51, 0;
	@%p36 bra 	$L__BB0_30;
	shf.l.wrap.b32 	%r250, %r251, %r250, %r51;
	ld.local.u32 	%r177, [%rd18+16];
	shf.l.wrap.b32 	%r251, %r177, %r251, %r51;
$L__BB0_30:
	shr.u32 	%r178, %r250, 30;
	shf.l.wrap.b32 	%r179, %r251, %r250, 2;
	shl.b32 	%r180, %r251, 2;
	shr.u32 	%r181, %r179, 31;
	add.s32 	%r182, %r181, %r178;
	neg.s32 	%r183, %r182;
	setp.lt.s32 	%p37, %r48, 0;
	selp.b32 	%r252, %r183, %r182, %p37;
	xor.b32  	%r184, %r179, %r48;
	shr.s32 	%r185, %r179, 31;
	xor.b32  	%r186, %r185, %r179;
	xor.b32  	%r187, %r185, %r180;
	cvt.u64.u32 	%rd56, %r186;
	shl.b64 	%rd57, %rd56, 32;
	cvt.u64.u32 	%rd58, %r187;
	or.b64  	%rd59, %rd57, %rd58;
	cvt.rn.f64.s64 	%fd39, %rd59;
	mul.f64 	%fd40, %fd39, 0d3BF921FB54442D19;
	cvt.rn.f32.f64 	%f70, %fd40;
	neg.f32 	%f71, %f70;
	setp.lt.s32 	%p38, %r184, 0;
	selp.f32 	%f123, %f71, %f70, %p38;
$L__BB0_31:
	setp.lt.s32 	%p39, %r6, 0;
	setp.eq.s32 	%p40, %r7, 1062207488;
	add.s32 	%r189, %r252, 1;
	mul.rn.f32 	%f73, %f123, %f123;
	and.b32  	%r190, %r252, 1;
	setp.eq.b32 	%p42, %r190, 1;
	selp.f32 	%f74, %f123, 0f3F800000, %p42;
	fma.rn.f32 	%f75, %f73, %f74, 0f00000000;
	fma.rn.f32 	%f76, %f73, 0f37CBAC00, 0fBAB607ED;
	selp.f32 	%f77, 0fB94D4153, %f76, %p42;
	selp.f32 	%f78, 0f3C0885E4, 0f3D2AAABB, %p42;
	fma.rn.f32 	%f79, %f77, %f73, %f78;
	selp.f32 	%f80, 0fBE2AAAA8, 0fBEFFFFFF, %p42;
	fma.rn.f32 	%f81, %f79, %f73, %f80;
	fma.rn.f32 	%f82, %f81, %f75, %f74;
	and.b32  	%r191, %r189, 2;
	setp.eq.s32 	%p43, %r191, 0;
	mov.f32 	%f83, 0f00000000;
	sub.f32 	%f84, %f83, %f82;
	selp.f32 	%f85, %f82, %f84, %p43;
	mul.f32 	%f17, %f85, %f3;
	cvt.f64.f32 	%fd8, %f17;
	{
	.reg .b32 %temp; 
	mov.b64 	{%temp, %r60}, %fd8;
	}
	abs.f64 	%fd9, %fd8;
	{ // callseq 1, 0
	.param .b64 param0;
	st.param.f64 	[param0], %fd9;
	.param .b64 retval0;
	call.uni (retval0), 
	__internal_accurate_pow, 
	(
	param0
	);
	ld.param.f64 	%fd41, [retval0];
	} // callseq 1
	setp.lt.s32 	%p44, %r60, 0;
	neg.f64 	%fd43, %fd41;
	selp.f64 	%fd44, %fd43, %fd41, %p40;
	selp.f64 	%fd45, %fd44, %fd41, %p44;
	setp.eq.f32 	%p45, %f17, 0f00000000;
	selp.b32 	%r192, %r60, 0, %p40;
	or.b32  	%r193, %r192, 2146435072;
	selp.b32 	%r194, %r193, %r192, %p39;
	mov.b32 	%r195, 0;
	mov.b64 	%fd46, {%r195, %r194};
	selp.f64 	%fd108, %fd46, %fd45, %p45;
	add.f64 	%fd47, %fd8, 0d4000000000000000;
	{
	.reg .b32 %temp; 
	mov.b64 	{%temp, %r196}, %fd47;
	}
	and.b32  	%r197, %r196, 2146435072;
	setp.ne.s32 	%p46, %r197, 2146435072;
	@%p46 bra 	$L__BB0_36;
	setp.num.f32 	%p47, %f17, %f17;
	@%p47 bra 	$L__BB0_34;
	mov.f64 	%fd48, 0d4000000000000000;
	add.rn.f64 	%fd108, %fd8, %fd48;
	bra.uni 	$L__BB0_36;
$L__BB0_34:
	setp.neu.f64 	%p48, %fd9, 0d7FF0000000000000;
	@%p48 bra 	$L__BB0_36;
	or.b32  	%r198, %r8, -2147483648;
	selp.b32 	%r199, %r198, %r8, %p1;
	selp.b32 	%r200, %r199, %r8, %p44;
	mov.b32 	%r201, 0;
	mov.b64 	%fd108, {%r201, %r200};
$L__BB0_36:
	setp.eq.f32 	%p50, %f17, 0f3F800000;
	mov.f64 	%fd49, 0d3FF0000000000000;
	sub.f64 	%fd50, %fd49, %fd108;
	cvt.rn.f32.f64 	%f86, %fd50;
	selp.f32 	%f87, 0f00000000, %f86, %p50;
	sqrt.rn.f32 	%f88, %f87;
	mul.f32 	%f89, %f13, %f88;
	cvt.f64.f32 	%fd51, %f89;
	cvt.f64.f32 	%fd52, %f3;
	fma.rn.f64 	%fd14, %fd7, %fd52, %fd51;
	{
	.reg .b32 %temp; 
	mov.b64 	{%temp, %r202}, %fd14;
	}
	mov.b32 	%f90, %r202;
	abs.f32 	%f91, %f90;
	setp.geu.f32 	%p51, %f91, 0f3FE26666;
	@%p51 bra 	$L__BB0_38;
	mul.f64 	%fd86, %fd14, %fd14;
	fma.rn.f64 	%fd87, %fd86, 0d3FB0066BDC1895E9, 0dBFB3823B180754AF;
	fma.rn.f64 	%fd88, %fd87, %fd86, 0d3FB11E52CC2F79AE;
	fma.rn.f64 	%fd89, %fd88, %fd86, 0dBF924EAF3526861B;
	fma.rn.f64 	%fd90, %fd89, %fd86, 0d3F91DF02A31E6CB7;
	fma.rn.f64 	%fd91, %fd90, %fd86, 0d3F847D18B0EEC6CC;
	fma.rn.f64 	%fd92, %fd91, %fd86, 0d3F8D0AF961BA53B0;
	fma.rn.f64 	%fd93, %fd92, %fd86, 0d3F91BF7734CF1C48;
	fma.rn.f64 	%fd94, %fd93, %fd86, 0d3F96E91483144EF7;
	fma.rn.f64 	%fd95, %fd94, %fd86, 0d3F9F1C6E0A4F9F81;
	fma.rn.f64 	%fd96, %fd95, %fd86, 0d3FA6DB6DC27FA92B;
	fma.rn.f64 	%fd97, %fd96, %fd86, 0d3FB333333320F91B;
	fma.rn.f64 	%fd98, %fd97, %fd86, 0d3FC5555555555F4D;
	mul.f64 	%fd99, %fd86, %fd98;
	fma.rn.f64 	%fd109, %fd99, %fd14, %fd14;
	bra.uni 	$L__BB0_39;
$L__BB0_38:
	abs.f64 	%fd53, %fd14;
	fma.rn.f64 	%fd54, %fd53, 0dBFE0000000000000, 0d3FE0000000000000;
	rsqrt.approx.ftz.f64 	%fd55, %fd54;
	{
	.reg .b32 %temp; 
	mov.b64 	{%r203, %temp}, %fd55;
	}
	{
	.reg .b32 %temp; 
	mov.b64 	{%temp, %r204}, %fd55;
	}
	add.s32 	%r205, %r204, -1048576;
	mov.b64 	%fd56, {%r203, %r205};
	mul.f64 	%fd57, %fd54, %fd55;
	neg.f64 	%fd58, %fd57;
	fma.rn.f64 	%fd59, %fd57, %fd58, %fd54;
	fma.rn.f64 	%fd60, %fd59, %fd56, %fd57;
	neg.f64 	%fd61, %fd60;
	fma.rn.f64 	%fd62, %fd55, %fd61, 0d3FF0000000000000;
	fma.rn.f64 	%fd63, %fd62, %fd56, %fd56;
	fma.rn.f64 	%fd64, %fd60, %fd61, %fd54;
	fma.rn.f64 	%fd65, %fd64, %fd63, %fd60;
	{
	.reg .b32 %temp; 
	mov.b64 	{%temp, %r206}, %fd54;
	}
	setp.lt.s32 	%p52, %r206, 0;
	selp.f64 	%fd66, 0dFFF8000000000000, %fd65, %p52;
	setp.ne.f64 	%p53, %fd54, 0d0000000000000000;
	selp.f64 	%fd67, %fd66, %fd54, %p53;
	fma.rn.f64 	%fd68, %fd54, 0d3FB0066BDC1895E9, 0dBFB3823B180754AF;
	fma.rn.f64 	%fd69, %fd68, %fd54, 0d3FB11E52CC2F79AE;
	fma.rn.f64 	%fd70, %fd69, %fd54, 0dBF924EAF3526861B;
	fma.rn.f64 	%fd71, %fd70, %fd54, 0d3F91DF02A31E6CB7;
	fma.rn.f64 	%fd72, %fd71, %fd54, 0d3F847D18B0EEC6CC;
	fma.rn.f64 	%fd73, %fd72, %fd54, 0d3F8D0AF961BA53B0;
	fma.rn.f64 	%fd74, %fd73, %fd54, 0d3F91BF7734CF1C48;
	fma.rn.f64 	%fd75, %fd74, %fd54, 0d3F96E91483144EF7;
	fma.rn.f64 	%fd76, %fd75, %fd54, 0d3F9F1C6E0A4F9F81;
	fma.rn.f64 	%fd77, %fd76, %fd54, 0d3FA6DB6DC27FA92B;
	fma.rn.f64 	%fd78, %fd77, %fd54, 0d3FB333333320F91B;
	fma.rn.f64 	%fd79, %fd78, %fd54, 0d3FC5555555555F4D;
	mul.f64 	%fd80, %fd54, %fd79;
	mul.f64 	%fd81, %fd67, 0dC000000000000000;
	fma.rn.f64 	%fd82, %fd81, %fd80, 0d3C91A62633145C07;
	add.f64 	%fd83, %fd81, 0d3FE921FB54442D18;
	add.f64 	%fd84, %fd83, %fd82;
	add.f64 	%fd85, %fd84, 0d3FE921FB54442D18;
	copysign.f64 	%fd109, %fd14, %fd85;
$L__BB0_39:
	setp.ltu.f32 	%p54, %f5, 0f47CE4780;
	cvt.rn.f32.f64 	%f18, %fd109;
	@%p54 bra 	$L__BB0_47;
	setp.neu.f32 	%p55, %f5, 0f7F800000;
	@%p55 bra 	$L__BB0_42;
	mov.f32 	%f94, 0f00000000;
	mul.rn.f32 	%f124, %f2, %f94;
	mov.b32 	%r256, 0;
	bra.uni 	$L__BB0_47;
$L__BB0_42:
	mov.b32 	%r61, %f2;
	shl.b32 	%r208, %r61, 8;
	or.b32  	%r62, %r208, -2147483648;
	mov.b64 	%rd80, 0;
	mov.b32 	%r253, 0;
$L__BB0_43:
	.pragma "nounroll";
	mul.wide.u32 	%rd61, %r253, 4;
	mov.u64 	%rd62, __cudart_i2opi_f;
	add.s64 	%rd63, %rd62, %rd61;
	ld.global.nc.u32 	%r209, [%rd63];
	mad.wide.u32 	%rd64, %r209, %r62, %rd80;
	shr.u64 	%rd80, %rd64, 32;
	add.s64 	%rd65, %rd1, %rd61;
	st.local.u32 	[%rd65], %rd64;
	add.s32 	%r253, %r253, 1;
	setp.ne.s32 	%p56, %r253, 6;
	@%p56 bra 	$L__BB0_43;
	shr.u32 	%r210, %r61, 23;
	st.local.u32 	[%rd1+24], %rd80;
	and.b32  	%r65, %r210, 31;
	and.b32  	%r211, %r210, 224;
	add.s32 	%r212, %r211, -128;
	shr.u32 	%r213, %r212, 5;
	mul.wide.u32 	%rd66, %r213, 4;
	sub.s64 	%rd21, %rd1, %rd66;
	ld.local.u32 	%r254, [%rd21+24];
	ld.local.u32 	%r255, [%rd21+20];
	setp.eq.s32 	%p57, %r65, 0;
	@%p57 bra 	$L__BB0_46;
	shf.l.wrap.b32 	%r254, %r255, %r254, %r65;
	ld.local.u32 	%r214, [%rd21+16];
	shf.l.wrap.b32 	%r255, %r214, %r255, %r65;
$L__BB0_46:
	shr.u32 	%r215, %r254, 30;
	shf.l.wrap.b32 	%r216, %r255, %r254, 2;
	shl.b32 	%r217, %r255, 2;
	shr.u32 	%r218, %r216, 31;
	add.s32 	%r219, %r218, %r215;
	neg.s32 	%r220, %r219;
	setp.lt.s32 	%p58, %r61, 0;
	selp.b32 	%r256, %r220, %r219, %p58;
	xor.b32  	%r221, %r216, %r61;
	shr.s32 	%r222, %r216, 31;
	xor.b32  	%r223, %r222, %r216;
	xor.b32  	%r224, %r222, %r217;
	cvt.u64.u32 	%rd67, %r223;
	shl.b64 	%rd68, %rd67, 32;
	cvt.u64.u32 	%rd69, %r224;
	or.b64  	%rd70, %rd68, %rd69;
	cvt.rn.f64.s64 	%fd100, %rd70;
	mul.f64 	%fd101, %fd100, 0d3BF921FB54442D19;
	cvt.rn.f32.f64 	%f92, %fd101;
	neg.f32 	%f93, %f92;
	setp.lt.s32 	%p59, %r221, 0;
	selp.f32 	%f124, %f93, %f92, %p59;
$L__BB0_47:
	ld.param.u32 	%r233, [_Z6samplePfiffi_param_4];
	ld.param.u32 	%r231, [_Z6samplePfiffi_param_1];
	ld.param.u64 	%rd74, [_Z6samplePfiffi_param_0];
	mul.rn.f32 	%f95, %f124, %f124;
	and.b32  	%r226, %r256, 1;
	setp.eq.b32 	%p60, %r226, 1;
	selp.f32 	%f96, 0f3F800000, %f124, %p60;
	fma.rn.f32 	%f97, %f95, %f96, 0f00000000;
	fma.rn.f32 	%f98, %f95, 0f37CBAC00, 0fBAB607ED;
	selp.f32 	%f99, %f98, 0fB94D4153, %p60;
	selp.f32 	%f100, 0f3D2AAABB, 0f3C0885E4, %p60;
	fma.rn.f32 	%f101, %f99, %f95, %f100;
	selp.f32 	%f102, 0fBEFFFFFF, 0fBE2AAAA8, %p60;
	fma.rn.f32 	%f103, %f101, %f95, %f102;
	fma.rn.f32 	%f104, %f103, %f97, %f96;
	and.b32  	%r227, %r256, 2;
	setp.eq.s32 	%p61, %r227, 0;
	mov.f32 	%f105, 0f00000000;
	sub.f32 	%f106, %f105, %f104;
	selp.f32 	%f107, %f104, %f106, %p61;
	add.f32 	%f108, %f3, %f3;
	mul.f32 	%f109, %f108, %f107;
	mov.f32 	%f110, 0f3F800000;
	sub.f32 	%f111, %f110, %f109;
	fma.rn.f32 	%f112, %f3, %f3, %f111;
	sqrt.rn.f32 	%f113, %f112;
	cvt.f64.f32 	%fd102, %f113;
	mul.f64 	%fd103, %fd102, 0d3FA999999999999A;
	cvt.rn.f32.f64 	%f114, %fd103;
	cvt.f64.f32 	%fd104, %f114;
	mul.f64 	%fd105, %fd104, 0d401921FB4D12D84A;
	div.rn.f64 	%fd106, %fd105, 0d3EA67B4194CAD2CD;
	cvt.rn.f32.f64 	%f115, %fd106;
	div.rn.f32 	%f116, %f18, %f1;
	cvt.rn.f32.s32 	%f117, %r233;
	add.f32 	%f118, %f116, %f117;
	add.s32 	%r228, %r234, %r9;
	cvta.to.global.u64 	%rd71, %rd74;
	mul.wide.s32 	%rd72, %r228, 4;
	add.s64 	%rd73, %rd71, %rd72;
	st.global.f32 	[%rd73], %f115;
	st.global.f32 	[%rd73+4], %f118;
	add.s32 	%r234, %r234, 2;
	shl.b32 	%r229, %r231, 1;
	setp.lt.s32 	%p62, %r234, %r229;
	@%p62 bra 	$L__BB0_2;
$L__BB0_48:
	ret;

}
	// .globl	_Z4sortPfS_Piiii
.visible .entry _Z4sortPfS_Piiii(
	.param .u64 .ptr .align 1 _Z4sortPfS_Piiii_param_0,
	.param .u64 .ptr .align 1 _Z4sortPfS_Piiii_param_1,
	.param .u64 .ptr .align 1 _Z4sortPfS_Piiii_param_2,
	.param .u32 _Z4sortPfS_Piiii_param_3,
	.param .u32 _Z4sortPfS_Piiii_param_4,
	.param .u32 _Z4sortPfS_Piiii_param_5
)
{
	.reg .pred 	%p<63>;
	.reg .b32 	%r<143>;
	.reg .b32 	%f<31>;
	.reg .b64 	%rd<90>;

	ld.param.u64 	%rd16, [_Z4sortPfS_Piiii_param_0];
	ld.param.u64 	%rd17, [_Z4sortPfS_Piiii_param_1];
	ld.param.u64 	%rd18, [_Z4sortPfS_Piiii_param_2];
	ld.param.u32 	%r44, [_Z4sortPfS_Piiii_param_3];
	ld.param.u32 	%r45, [_Z4sortPfS_Piiii_param_4];
	ld.param.u32 	%r46, [_Z4sortPfS_Piiii_param_5];
	cvta.to.global.u64 	%rd1, %rd17;
	cvta.to.global.u64 	%rd2, %rd18;
	cvta.to.global.u64 	%rd3, %rd16;
	setp.lt.s32 	%p1, %r44, 1;
	@%p1 bra 	$L__BB1_13;
	and.b32  	%r1, %r44, 15;
	setp.lt.u32 	%p2, %r44, 16;
	mov.b32 	%r133, 0;
	@%p2 bra 	$L__BB1_4;
	and.b32  	%r133, %r44, 2147483632;
	neg.s32 	%r137, %r133;
	add.s64 	%rd88, %rd2, 32;
$L__BB1_3:
	.pragma "nounroll";
	mov.b32 	%r48, 0;
	st.global.u32 	[%rd88+-32], %r48;
	st.global.u32 	[%rd88+-28], %r48;
	st.global.u32 	[%rd88+-24], %r48;
	st.global.u32 	[%rd88+-20], %r48;
	st.global.u32 	[%rd88+-16], %r48;
	st.global.u32 	[%rd88+-12], %r48;
	st.global.u32 	[%rd88+-8], %r48;
	st.global.u32 	[%rd88+-4], %r48;
	st.global.u32 	[%rd88], %r48;
	st.global.u32 	[%rd88+4], %r48;
	st.global.u32 	[%rd88+8], %r48;
	st.global.u32 	[%rd88+12], %r48;
	st.global.u32 	[%rd88+16], %r48;
	st.global.u32 	[%rd88+20], %r48;
	st.global.u32 	[%rd88+24], %r48;
	st.global.u32 	[%rd88+28], %r48;
	add.s32 	%r137, %r137, 16;
	add.s64 	%rd88, %rd88, 64;
	setp.eq.s32 	%p3, %r137, 0;
	@%p3 bra 	$L__BB1_4;
	bra.uni 	$L__BB1_3;
$L__BB1_4:
	setp.eq.s32 	%p4, %r1, 0;
	@%p4 bra 	$L__BB1_13;
	and.b32  	%r5, %r44, 7;
	setp.lt.u32 	%p5, %r1, 8;
	@%p5 bra 	$L__BB1_7;
	mul.wide.u32 	%rd19, %r133, 4;
	add.s64 	%rd20, %rd2, %rd19;
	mov.b32 	%r49, 0;
	st.global.u32 	[%rd20], %r49;
	st.global.u32 	[%rd20+4], %r49;
	st.global.u32 	[%rd20+8], %r49;
	st.global.u32 	[%rd20+12], %r49;
	st.global.u32 	[%rd20+16], %r49;
	st.global.u32 	[%rd20+20], %r49;
	st.global.u32 	[%rd20+24], %r49;
	st.global.u32 	[%rd20+28], %r49;
	add.s32 	%r133, %r133, 8;
$L__BB1_7:
	setp.eq.s32 	%p6, %r5, 0;
	@%p6 bra 	$L__BB1_13;
	and.b32  	%r8, %r44, 3;
	setp.lt.u32 	%p7, %r5, 4;
	@%p7 bra 	$L__BB1_10;
	mul.wide.u32 	%rd21, %r133, 4;
	add.s64 	%rd22, %rd2, %rd21;
	mov.b32 	%r50, 0;
	st.global.u32 	[%rd22], %r50;
	st.global.u32 	[%rd22+4], %r50;
	st.global.u32 	[%rd22+8], %r50;
	st.global.u32 	[%rd22+12], %r50;
	add.s32 	%r133, %r133, 4;
$L__BB1_10:
	setp.eq.s32 	%p8, %r8, 0;
	@%p8 bra 	$L__BB1_13;
	mul.wide.u32 	%rd23, %r133, 4;
	add.s64 	%rd87, %rd2, %rd23;
	neg.s32 	%r136, %r8;
$L__BB1_12:
	.pragma "nounroll";
	mov.b32 	%r51, 0;
	st.global.u32 	[%rd87], %r51;
	add.s64 	%rd87, %rd87, 4;
	add.s32 	%r136, %r136, 1;
	setp.ne.s32 	%p9, %r136, 0;
	@%p9 bra 	$L__BB1_12;
$L__BB1_13:
	setp.lt.s32 	%p10, %r46, 0;
	@%p10 bra 	$L__BB1_54;
	shl.b32 	%r14, %r44, 1;
	shr.u32 	%r53, %r46, 1;
	add.s32 	%r15, %r53, 1;
	and.b32  	%r16, %r15, 7;
	setp.lt.u32 	%p11, %r46, 14;
	mov.b32 	%r140, 0;
	@%p11 bra 	$L__BB1_33;
	and.b32  	%r55, %r15, 2147483640;
	neg.s32 	%r138, %r55;
	add.s64 	%rd89, %rd3, 32;
	mov.b32 	%r140, 0;
$L__BB1_16:
	.pragma "nounroll";
	ld.global.f32 	%f1, [%rd89+-28];
	cvt.rzi.s32.f32 	%r56, %f1;
	setp.lt.s32 	%p12, %r56, 0;
	setp.ge.s32 	%p13, %r56, %r14;
	or.pred  	%p14, %p12, %p13;
	@%p14 bra 	$L__BB1_18;
	ld.global.f32 	%f2, [%rd89+-32];
	mul.wide.u32 	%rd24, %r56, 4;
	add.s64 	%rd25, %rd2, %rd24;
	ld.global.u32 	%r57, [%rd25];
	mad.lo.s32 	%r58, %r56, %r45, %r57;
	mul.wide.s32 	%rd26, %r58, 4;
	add.s64 	%rd27, %rd1, %rd26;
	st.global.f32 	[%rd27], %f2;
	ld.global.u32 	%r59, [%rd25];
	add.s32 	%r60, %r59, 1;
	st.global.u32 	[%rd25], %r60;
$L__BB1_18:
	ld.global.f32 	%f3, [%rd89+-20];
	cvt.rzi.s32.f32 	%r61, %f3;
	setp.lt.s32 	%p15, %r61, 0;
	setp.ge.s32 	%p16, %r61, %r14;
	or.pred  	%p17, %p15, %p16;
	@%p17 bra 	$L__BB1_20;
	ld.global.f32 	%f4, [%rd89+-24];
	mul.wide.u32 	%rd28, %r61, 4;
	add.s64 	%rd29, %rd2, %rd28;
	ld.global.u32 	%r62, [%rd29];
	mad.lo.s32 	%r63, %r61, %r45, %r62;
	mul.wide.s32 	%rd30, %r63, 4;
	add.s64 	%rd31, %rd1, %rd30;
	st.global.f32 	[%rd31], %f4;
	ld.global.u32 	%r64, [%rd29];
	add.s32 	%r65, %r64, 1;
	st.global.u32 	[%rd29], %r65;
$L__BB1_20:
	ld.global.f32 	%f5, [%rd89+-12];
	cvt.rzi.s32.f32 	%r66, %f5;
	setp.lt.s32 	%p18, %r66, 0;
	setp.ge.s32 	%p19, %r66, %r14;
	or.pred  	%p20, %p18, %p19;
	@%p20 bra 	$L__BB1_22;
	ld.global.f32 	%f6, [%rd89+-16];
	mul.wide.u32 	%rd32, %r66, 4;
	add.s64 	%rd33, %rd2, %rd32;
	ld.global.u32 	%r67, [%rd33];
	mad.lo.s32 	%r68, %r66, %r45, %r67;
	mul.wide.s32 	%rd34, %r68, 4;
	add.s64 	%rd35, %rd1, %rd34;
	st.global.f32 	[%rd35], %f6;
	ld.global.u32 	%r69, [%rd33];
	add.s32 	%r70, %r69, 1;
	st.global.u32 	[%rd33], %r70;
$L__BB1_22:
	ld.global.f32 	%f7, [%rd89+-4];
	cvt.rzi.s32.f32 	%r71, %f7;
	setp.lt.s32 	%p21, %r71, 0;
	setp.ge.s32 	%p22, %r71, %r14;
	or.pred  	%p23, %p21, %p22;
	@%p23 bra 	$L__BB1_24;
	ld.global.f32 	%f8, [%rd89+-8];
	mul.wide.u32 	%rd36, %r71, 4;
	add.s64 	%rd37, %rd2, %rd36;
	ld.global.u32 	%r72, [%rd37];
	mad.lo.s32 	%r73, %r71, %r45, %r72;
	mul.wide.s32 	%rd38, %r73, 4;
	add.s64 	%rd39, %rd1, %rd38;
	st.global.f32 	[%rd39], %f8;
	ld.global.u32 	%r74, [%rd37];
	add.s32 	%r75, %r74, 1;
	st.global.u32 	[%rd37], %r75;
$L__BB1_24:
	ld.global.f32 	%f9, [%rd89+4];
	cvt.rzi.s32.f32 	%r76, %f9;
	setp.lt.s32 	%p24, %r76, 0;
	setp.ge.s32 	%p25, %r76, %r14;
	or.pred  	%p26, %p24, %p25;
	@%p26 bra 	$L__BB1_26;
	ld.global.f32 	%f10, [%rd89];
	mul.wide.u32 	%rd40, %r76, 4;
	add.s64 	%rd41, %rd2, %rd40;
	ld.global.u32 	%r77, [%rd41];
	mad.lo.s32 	%r78, %r76, %r45, %r77;
	mul.wide.s32 	%rd42, %r78, 4;
	add.s64 	%rd43, %rd1, %rd42;
	st.global.f32 	[%rd43], %f10;
	ld.global.u32 	%r79, [%rd41];
	add.s32 	%r80, %r79, 1;
	st.global.u32 	[%rd41], %r80;
$L__BB1_26:
	ld.global.f32 	%f11, [%rd89+12];
	cvt.rzi.s32.f32 	%r81, %f11;
	setp.lt.s32 	%p27, %r81, 0;
	setp.ge.s32 	%p28, %r81, %r14;
	or.pred  	%p29, %p27, %p28;
	@%p29 bra 	$L__BB1_28;
	ld.global.f32 	%f12, [%rd89+8];
	mul.wide.u32 	%rd44, %r81, 4;
	add.s64 	%rd45, %rd2, %rd44;
	ld.global.u32 	%r82, [%rd45];
	mad.lo.s32 	%r83, %r81, %r45, %r82;
	mul.wide.s32 	%rd46, %r83, 4;
	add.s64 	%rd47, %rd1, %rd46;
	st.global.f32 	[%rd47], %f12;
	ld.global.u32 	%r84, [%rd45];
	add.s32 	%r85, %r84, 1;
	st.global.u32 	[%rd45], %r85;
$L__BB1_28:
	ld.global.f32 	%f13, [%rd89+20];
	cvt.rzi.s32.f32 	%r86, %f13;
	setp.lt.s32 	%p30, %r86, 0;
	setp.ge.s32 	%p31, %r86, %r14;
	or.pred  	%p32, %p30, %p31;
	@%p32 bra 	$L__BB1_30;
	ld.global.f32 	%f14, [%rd89+16];
	mul.wide.u32 	%rd48, %r86, 4;
	add.s64 	%rd49, %rd2, %rd48;
	ld.global.u32 	%r87, [%rd49];
	mad.lo.s32 	%r88, %r86, %r45, %r87;
	mul.wide.s32 	%rd50, %r88, 4;
	add.s64 	%rd51, %rd1, %rd50;
	st.global.f32 	[%rd51], %f14;
	ld.global.u32 	%r89, [%rd49];
	add.s32 	%r90, %r89, 1;
	st.global.u32 	[%rd49], %r90;
$L__BB1_30:
	ld.global.f32 	%f15, [%rd89+28];
	cvt.rzi.s32.f32 	%r91, %f15;
	setp.lt.s32 	%p33, %r91, 0;
	setp.ge.s32 	%p34, %r91, %r14;
	or.pred  	%p35, %p33, %p34;
	@%p35 bra 	$L__BB1_32;
	ld.global.f32 	%f16, [%rd89+24];
	mul.wide.u32 	%rd52, %r91, 4;
	add.s64 	%rd53, %rd2, %rd52;
	ld.global.u32 	%r92, [%rd53];
	mad.lo.s32 	%r93, %r91, %r45, %r92;
	mul.wide.s32 	%rd54, %r93, 4;
	add.s64 	%rd55, %rd1, %rd54;
	st.global.f32 	[%rd55], %f16;
	ld.global.u32 	%r94, [%rd53];
	add.s32 	%r95, %r94, 1;
	st.global.u32 	[%rd53], %r95;
$L__BB1_32:
	add.s32 	%r140, %r140, 16;
	add.s32 	%r138, %r138, 8;
	add.s64 	%rd89, %rd89, 64;
	setp.ne.s32 	%p36, %r138, 0;
	@%p36 bra 	$L__BB1_16;
$L__BB1_33:
	setp.eq.s32 	%p37, %r16, 0;
	@%p37 bra 	$L__BB1_54;
	setp.lt.u32 	%p38, %r16, 4;
	@%p38 bra 	$L__BB1_44;
	mul.wide.u32 	%rd56, %r140, 4;
	add.s64 	%rd13, %rd3, %rd56;
	ld.global.f32 	%f17, [%rd13+4];
	cvt.rzi.s32.f32 	%r96, %f17;
	setp.lt.s32 	%p39, %r96, 0;
	setp.ge.s32 	%p40, %r96, %r14;
	or.pred  	%p41, %p39, %p40;
	@%p41 bra 	$L__BB1_37;
	ld.global.f32 	%f18, [%rd13];
	mul.wide.u32 	%rd57, %r96, 4;
	add.s64 	%rd58, %rd2, %rd57;
	ld.global.u32 	%r97, [%rd58];
	mad.lo.s32 	%r98, %r96, %r45, %r97;
	mul.wide.s32 	%rd59, %r98, 4;
	add.s64 	%rd60, %rd1, %rd59;
	st.global.f32 	[%rd60], %f18;
	ld.global.u32 	%r99, [%rd58];
	add.s32 	%r100, %r99, 1;
	st.global.u32 	[%rd58], %r100;
$L__BB1_37:
	ld.global.f32 	%f19, [%rd13+12];
	cvt.rzi.s32.f32 	%r101, %f19;
	setp.lt.s32 	%p42, %r101, 0;
	setp.ge.s32 	%p43, %r101, %r14;
	or.pred  	%p44, %p42, %p43;
	@%p44 bra 	$L__BB1_39;
	ld.global.f32 	%f20, [%rd13+8];
	mul.wide.u32 	%rd61, %r101, 4;
	add.s64 	%rd62, %rd2, %rd61;
	ld.global.u32 	%r102, [%rd62];
	mad.lo.s32 	%r103, %r101, %r45, %r102;
	mul.wide.s32 	%rd63, %r103, 4;
	add.s64 	%rd64, %rd1, %rd63;
	st.global.f32 	[%rd64], %f20;
	ld.global.u32 	%r104, [%rd62];
	add.s32 	%r105, %r104, 1;
	st.global.u32 	[%rd62], %r105;
$L__BB1_39:
	ld.global.f32 	%f21, [%rd13+20];
	cvt.rzi.s32.f32 	%r106, %f21;
	setp.lt.s32 	%p45, %r106, 0;
	setp.ge.s32 	%p46, %r106, %r14;
	or.pred  	%p47, %p45, %p46;
	@%p47 bra 	$L__BB1_41;
	ld.global.f32 	%f22, [%rd13+16];
	mul.wide.u32 	%rd65, %r106, 4;
	add.s64 	%rd66, %rd2, %rd65;
	ld.global.u32 	%r107, [%rd66];
	mad.lo.s32 	%r108, %r106, %r45, %r107;
	mul.wide.s32 	%rd67, %r108, 4;
	add.s64 	%rd68, %rd1, %rd67;
	st.global.f32 	[%rd68], %f22;
	ld.global.u32 	%r109, [%rd66];
	add.s32 	%r110, %r109, 1;
	st.global.u32 	[%rd66], %r110;
$L__BB1_41:
	ld.global.f32 	%f23, [%rd13+28];
	cvt.rzi.s32.f32 	%r111, %f23;
	setp.lt.s32 	%p48, %r111, 0;
	setp.ge.s32 	%p49, %r111, %r14;
	or.pred  	%p50, %p48, %p49;
	@%p50 bra 	$L__BB1_43;
	ld.global.f32 	%f24, [%rd13+24];
	mul.wide.u32 	%rd69, %r111, 4;
	add.s64 	%rd70, %rd2, %rd69;
	ld.global.u32 	%r112, [%rd70];
	mad.lo.s32 	%r113, %r111, %r45, %r112;
	mul.wide.s32 	%rd71, %r113, 4;
	add.s64 	%rd72, %rd1, %rd71;
	st.global.f32 	[%rd72], %f24;
	ld.global.u32 	%r114, [%rd70];
	add.s32 	%r115, %r114, 1;
	st.global.u32 	[%rd70], %r115;
$L__BB1_43:
	add.s32 	%r140, %r140, 8;
$L__BB1_44:
	and.b32  	%r116, %r15, 3;
	setp.eq.s32 	%p51, %r116, 0;
	@%p51 bra 	$L__BB1_54;
	setp.eq.s32 	%p52, %r116, 1;
	@%p52 bra 	$L__BB1_51;
	mul.wide.u32 	%rd73, %r140, 4;
	add.s64 	%rd14, %rd3, %rd73;
	ld.global.f32 	%f25, [%rd14+4];
	cvt.rzi.s32.f32 	%r117, %f25;
	setp.lt.s32 	%p53, %r117, 0;
	setp.ge.s32 	%p54, %r117, %r14;
	or.pred  	%p55, %p53, %p54;
	@%p55 bra 	$L__BB1_48;
	ld.global.f32 	%f26, [%rd14];
	mul.wide.u32 	%rd74, %r117, 4;
	add.s64 	%rd75, %rd2, %rd74;
	ld.global.u32 	%r118, [%rd75];
	mad.lo.s32 	%r119, %r117, %r45, %r118;
	mul.wide.s32 	%rd76, %r119, 4;
	add.s64 	%rd77, %rd1, %rd76;
	st.global.f32 	[%rd77], %f26;
	ld.global.u32 	%r120, [%rd75];
	add.s32 	%r121, %r120, 1;
	st.global.u32 	[%rd75], %r121;
$L__BB1_48:
	ld.global.f32 	%f27, [%rd14+12];
	cvt.rzi.s32.f32 	%r122, %f27;
	setp.lt.s32 	%p56, %r122, 0;
	setp.ge.s32 	%p57, %r122, %r14;
	or.pred  	%p58, %p56, %p57;
	@%p58 bra 	$L__BB1_50;
	ld.global.f32 	%f28, [%rd14+8];
	mul.wide.u32 	%rd78, %r122, 4;
	add.s64 	%rd79, %rd2, %rd78;
	ld.global.u32 	%r123, [%rd79];
	mad.lo.s32 	%r124, %r122, %r45, %r123;
	mul.wide.s32 	%rd80, %r124, 4;
	add.s64 	%rd81, %rd1, %rd80;
	st.global.f32 	[%rd81], %f28;
	ld.global.u32 	%r125, [%rd79];
	add.s32 	%r126, %r125, 1;
	st.global.u32 	[%rd79], %r126;
$L__BB1_50:
	add.s32 	%r140, %r140, 4;
$L__BB1_51:
	and.b32  	%r127, %r46, 2;
	setp.ne.s32 	%p59, %r127, 0;
	@%p59 bra 	$L__BB1_54;
	mul.wide.u32 	%rd82, %r140, 4;
	add.s64 	%rd15, %rd3, %rd82;
	ld.global.f32 	%f29, [%rd15+4];
	cvt.rzi.s32.f32 	%r128, %f29;
	setp.lt.s32 	%p60, %r128, 0;
	setp.ge.s32 	%p61, %r128, %r14;
	or.pred  	%p62, %p60, %p61;
	@%p62 bra 	$L__BB1_54;
	ld.global.f32 	%f30, [%rd15];
	mul.wide.u32 	%rd83, %r128, 4;
	add.s64 	%rd84, %rd2, %rd83;
	ld.global.u32 	%r129, [%rd84];
	mad.lo.s32 	%r130, %r128, %r45, %r129;
	mul.wide.s32 	%rd85, %r130, 4;
	add.s64 	%rd86, %rd1, %rd85;
	st.global.f32 	[%rd86], %f30;
	ld.global.u32 	%r131, [%rd84];
	add.s32 	%r132, %r131, 1;
	st.global.u32 	[%rd84], %r132;
$L__BB1_54:
	ret;

}
	// .globl	_Z6detectPfS_PiS0_ii
.visible .entry _Z6detectPfS_PiS0_ii(
	.param .u64 .ptr .align 1 _Z6detectPfS_PiS0_ii_param_0,
	.param .u64 .ptr .align 1 _Z6detectPfS_PiS0_ii_param_1,
	.param .u64 .ptr .align 1 _Z6detectPfS_PiS0_ii_param_2,
	.param .u64 .ptr .align 1 _Z6detectPfS_PiS0_ii_param_3,
	.param .u32 _Z6detectPfS_PiS0_ii_param_4,
	.param .u32 _Z6detectPfS_PiS0_ii_param_5
)
{
	.local .align 4 .b8 	__local_depot2[28];
	.reg .b64 	%SP;
	.reg .b64 	%SPL;
	.reg .pred 	%p<37>;
	.reg .b32 	%r<185>;
	.reg .b32 	%f<63>;
	.reg .b64 	%rd<74>;
	.reg .b64 	%fd<13>;

	mov.u64 	%SPL, __local_depot2;
	ld.param.u64 	%rd23, [_Z6detectPfS_PiS0_ii_param_1];
	ld.param.u64 	%rd21, [_Z6detectPfS_PiS0_ii_param_2];
	ld.param.u64 	%rd24, [_Z6detectPfS_PiS0_ii_param_3];
	ld.param.u32 	%r73, [_Z6detectPfS_PiS0_ii_param_4];
	ld.param.u32 	%r74, [_Z6detectPfS_PiS0_ii_param_5];
	cvta.to.global.u64 	%rd1, %rd24;
	cvta.to.global.u64 	%rd2, %rd23;
	add.u64 	%rd3, %SPL, 0;
	add.u64 	%rd4, %SPL, 0;
	mov.u32 	%r75, %ctaid.x;
	mov.u32 	%r76, %ntid.x;
	mov.u32 	%r77, %tid.x;
	mad.lo.s32 	%r78, %r75, %r76, %r77;
	// begin inline asm
	mov.u64 	%rd22, %clock64;
	// end inline asm
	cvt.s64.s32 	%rd5, %r78;
	add.s64 	%rd27, %rd22, %rd5;
	cvt.u32.u64 	%r79, %rd27;
	xor.b32  	%r80, %r79, -1429050551;
	mul.lo.s32 	%r1, %r80, 1099087573;
	{ .reg .b32 tmp; mov.b64 {tmp, %r81}, %rd27; }
	xor.b32  	%r82, %r81, -136515619;
	mul.lo.s32 	%r2, %r82, -1703105765;
	add.s32 	%r83, %r1, %r2;
	add.s32 	%r171, %r83, 6615241;
	setp.lt.s32 	%p1, %r73, 1;
	@%p1 bra 	$L__BB2_24;
	shl.b32 	%r85, %r73, 2;
	max.s32 	%r4, %r85, 1;
	and.b32  	%r5, %r4, 13;
	setp.lt.s32 	%p2, %r85, 16;
	mov.b32 	%r160, 0;
	@%p2 bra 	$L__BB2_4;
	and.b32  	%r160, %r4, 2147483632;
	mov.b32 	%r163, 0;
$L__BB2_3:
	.pragma "nounroll";
	mul.wide.u32 	%rd28, %r163, 4;
	add.s64 	%rd29, %rd2, %rd28;
	mov.b32 	%r87, 1060439283;
	st.global.u32 	[%rd29], %r87;
	st.global.u32 	[%rd29+4], %r87;
	st.global.u32 	[%rd29+8], %r87;
	st.global.u32 	[%rd29+12], %r87;
	st.global.u32 	[%rd29+16], %r87;
	st.global.u32 	[%rd29+20], %r87;
	st.global.u32 	[%rd29+24], %r87;
	st.global.u32 	[%rd29+28], %r87;
	st.global.u32 	[%rd29+32], %r87;
	st.global.u32 	[%rd29+36], %r87;
	st.global.u32 	[%rd29+40], %r87;
	st.global.u32 	[%rd29+44], %r87;
	st.global.u32 	[%rd29+48], %r87;
	st.global.u32 	[%rd29+52], %r87;
	st.global.u32 	[%rd29+56], %r87;
	st.global.u32 	[%rd29+60], %r87;
	add.s32 	%r163, %r163, 16;
	setp.eq.s32 	%p3, %r163, %r160;
	@%p3 bra 	$L__BB2_4;
	bra.uni 	$L__BB2_3;
$L__BB2_4:
	setp.eq.s32 	%p4, %r5, 0;
	@%p4 bra 	$L__BB2_12;
	and.b32  	%r8, %r4, 5;
	setp.lt.u32 	%p5, %r5, 8;
	@%p5 bra 	$L__BB2_7;
	mul.wide.u32 	%rd30, %r160, 4;
	add.s64 	%rd31, %rd2, %rd30;
	mov.b32 	%r88, 1060439283;
	st.global.u32 	[%rd31], %r88;
	st.global.u32 	[%rd31+4], %r88;
	st.global.u32 	[%rd31+8], %r88;
	st.global.u32 	[%rd31+12], %r88;
	st.global.u32 	[%rd31+16], %r88;
	st.global.u32 	[%rd31+20], %r88;
	st.global.u32 	[%rd31+24], %r88;
	st.global.u32 	[%rd31+28], %r88;
	add.s32 	%r160, %r160, 8;
$L__BB2_7:
	setp.eq.s32 	%p6, %r8, 0;
	@%p6 bra 	$L__BB2_12;
	setp.lt.u32 	%p7, %r8, 4;
	@%p7 bra 	$L__BB2_10;
	mul.wide.u32 	%rd32, %r160, 4;
	add.s64 	%rd33, %rd2, %rd32;
	mov.b32 	%r89, 1060439283;
	st.global.u32 	[%rd33], %r89;
	st.global.u32 	[%rd33+4], %r89;
	st.global.u32 	[%rd33+8], %r89;
	st.global.u32 	[%rd33+12], %r89;
	add.s32 	%r160, %r160, 4;
$L__BB2_10:
	and.b32  	%r90, %r4, 1;
	setp.eq.b32 	%p8, %r90, 1;
	not.pred 	%p9, %p8;
	@%p9 bra 	$L__BB2_12;
	mul.wide.u32 	%rd34, %r160, 4;
	add.s64 	%rd35, %rd2, %rd34;
	mov.b32 	%r91, 1060439283;
	st.global.u32 	[%rd35], %r91;
$L__BB2_12:
	shl.b32 	%r93, %r73, 1;
	max.s32 	%r13, %r93, 1;
	and.b32  	%r14, %r13, 15;
	setp.lt.s32 	%p10, %r93, 16;
	mov.b32 	%r164, 0;
	@%p10 bra 	$L__BB2_15;
	and.b32  	%r164, %r13, 2147483632;
	mov.b32 	%r169, 0;
$L__BB2_14:
	.pragma "nounroll";
	mul.wide.u32 	%rd36, %r169, 4;
	add.s64 	%rd37, %rd1, %rd36;
	mov.b32 	%r95, 0;
	st.global.u32 	[%rd37], %r95;
	st.global.u32 	[%rd37+4], %r95;
	st.global.u32 	[%rd37+8], %r95;
	st.global.u32 	[%rd37+12], %r95;
	st.global.u32 	[%rd37+16], %r95;
	st.global.u32 	[%rd37+20], %r95;
	st.global.u32 	[%rd37+24], %r95;
	st.global.u32 	[%rd37+28], %r95;
	st.global.u32 	[%rd37+32], %r95;
	st.global.u32 	[%rd37+36], %r95;
	st.global.u32 	[%rd37+40], %r95;
	st.global.u32 	[%rd37+44], %r95;
	st.global.u32 	[%rd37+48], %r95;
	st.global.u32 	[%rd37+52], %r95;
	st.global.u32 	[%rd37+56], %r95;
	st.global.u32 	[%rd37+60], %r95;
	add.s32 	%r169, %r169, 16;
	setp.eq.s32 	%p11, %r169, %r164;
	@%p11 bra 	$L__BB2_15;
	bra.uni 	$L__BB2_14;
$L__BB2_15:
	setp.eq.s32 	%p12, %r14, 0;
	@%p12 bra 	$L__BB2_24;
	and.b32  	%r19, %r13, 7;
	setp.lt.u32 	%p13, %r14, 8;
	@%p13 bra 	$L__BB2_18;
	mul.wide.u32 	%rd38, %r164, 4;
	add.s64 	%rd39, %rd1, %rd38;
	mov.b32 	%r96, 0;
	st.global.u32 	[%rd39], %r96;
	st.global.u32 	[%rd39+4], %r96;
	st.global.u32 	[%rd39+8], %r96;
	st.global.u32 	[%rd39+12], %r96;
	st.global.u32 	[%rd39+16], %r96;
	st.global.u32 	[%rd39+20], %r96;
	st.global.u32 	[%rd39+24], %r96;
	st.global.u32 	[%rd39+28], %r96;
	add.s32 	%r164, %r164, 8;
$L__BB2_18:
	setp.eq.s32 	%p14, %r19, 0;
	@%p14 bra 	$L__BB2_24;
	and.b32  	%r22, %r13, 3;
	setp.lt.u32 	%p15, %r19, 4;
	@%p15 bra 	$L__BB2_21;
	mul.wide.u32 	%rd40, %r164, 4;
	add.s64 	%rd41, %rd1, %rd40;
	mov.b32 	%r97, 0;
	st.global.u32 	[%rd41], %r97;
	st.global.u32 	[%rd41+4], %r97;
	st.global.u32 	[%rd41+8], %r97;
	st.global.u32 	[%rd41+12], %r97;
	add.s32 	%r164, %r164, 4;
$L__BB2_21:
	setp.eq.s32 	%p16, %r22, 0;
	@%p16 bra 	$L__BB2_24;
	mov.b32 	%r168, 0;
$L__BB2_23:
	.pragma "nounroll";
	mul.wide.u32 	%rd42, %r164, 4;
	add.s64 	%rd43, %rd1, %rd42;
	mov.b32 	%r99, 0;
	st.global.u32 	[%rd43], %r99;
	add.s32 	%r164, %r164, 1;
	add.s32 	%r168, %r168, 1;
	setp.ne.s32 	%p17, %r168, %r22;
	@%p17 bra 	$L__BB2_23;
$L__BB2_24:
	cvta.to.global.u64 	%rd44, %rd21;
	shl.b64 	%rd45, %rd5, 2;
	add.s64 	%rd6, %rd44, %rd45;
	ld.global.u32 	%r100, [%rd6];
	setp.lt.s32 	%p18, %r100, 0;
	@%p18 bra 	$L__BB2_45;
	cvt.u32.u64 	%r102, %rd5;
	shl.b32 	%r103, %r102, 1;
	mul.wide.s32 	%rd46, %r103, 4;
	add.s64 	%rd7, %rd2, %rd46;
	mul.lo.s32 	%r29, %r74, %r102;
	add.s64 	%rd8, %rd1, %rd45;
	add.s32 	%r172, %r1, 5783321;
	xor.b32  	%r173, %r2, 88675123;
	add.s32 	%r174, %r2, 521288629;
	xor.b32  	%r175, %r1, 362436069;
	add.s32 	%r176, %r1, 123456789;
	mov.b32 	%r170, 0;
$L__BB2_26:
	mov.u32 	%r40, %r175;
	mov.u32 	%r175, %r174;
	mov.u32 	%r174, %r173;
	mov.u32 	%r173, %r172;
	ld.param.u64 	%rd69, [_Z6detectPfS_PiS0_ii_param_0];
	ld.global.f32 	%f1, [%rd7];
	add.s32 	%r104, %r170, %r29;
	cvta.to.global.u64 	%rd48, %rd69;
	mul.wide.s32 	%rd49, %r104, 4;
	add.s64 	%rd9, %rd48, %rd49;
	ld.global.f32 	%f2, [%rd9];
	mul.f32 	%f16, %f2, 0f3F22F983;
	cvt.rni.s32.f32 	%r180, %f16;
	cvt.rn.f32.s32 	%f17, %r180;
	fma.rn.f32 	%f18, %f17, 0fBFC90FDA, %f2;
	fma.rn.f32 	%f19, %f17, 0fB3A22168, %f18;
	fma.rn.f32 	%f61, %f17, 0fA7C234C5, %f19;
	abs.f32 	%f4, %f2;
	setp.ltu.f32 	%p19, %f4, 0f47CE4780;
	@%p19 bra 	$L__BB2_34;
	setp.neu.f32 	%p20, %f4, 0f7F800000;
	@%p20 bra 	$L__BB2_29;
	mov.f32 	%f22, 0f00000000;
	mul.rn.f32 	%f61, %f2, %f22;
	mov.b32 	%r180, 0;
	bra.uni 	$L__BB2_34;
$L__BB2_29:
	mov.b32 	%r45, %f2;
	mov.b64 	%rd72, 0;
	mov.b32 	%r177, 0;
	mov.u64 	%rd70, __cudart_i2opi_f;
	mov.u64 	%rd71, %rd4;
$L__BB2_30:
	.pragma "nounroll";
	ld.global.nc.u32 	%r106, [%rd70];
	shl.b32 	%r107, %r45, 8;
	or.b32  	%r108, %r107, -2147483648;
	mad.wide.u32 	%rd52, %r106, %r108, %rd72;
	shr.u64 	%rd72, %rd52, 32;
	st.local.u32 	[%rd71], %rd52;
	add.s32 	%r177, %r177, 1;
	add.s64 	%rd71, %rd71, 4;
	add.s64 	%rd70, %rd70, 4;
	setp.ne.s32 	%p21, %r177, 6;
	@%p21 bra 	$L__BB2_30;
	shr.u32 	%r109, %r45, 23;
	st.local.u32 	[%rd4+24], %rd72;
	and.b32  	%r48, %r109, 31;
	and.b32  	%r110, %r109, 224;
	add.s32 	%r111, %r110, -128;
	shr.u32 	%r112, %r111, 5;
	mul.wide.u32 	%rd53, %r112, 4;
	sub.s64 	%rd16, %rd4, %rd53;
	ld.local.u32 	%r178, [%rd16+24];
	ld.local.u32 	%r179, [%rd16+20];
	setp.eq.s32 	%p22, %r48, 0;
	@%p22 bra 	$L__BB2_33;
	shf.l.wrap.b32 	%r178, %r179, %r178, %r48;
	ld.local.u32 	%r113, [%rd16+16];
	shf.l.wrap.b32 	%r179, %r113, %r179, %r48;
$L__BB2_33:
	shr.u32 	%r114, %r178, 30;
	shf.l.wrap.b32 	%r115, %r179, %r178, 2;
	shl.b32 	%r116, %r179, 2;
	shr.u32 	%r117, %r115, 31;
	add.s32 	%r118, %r117, %r114;
	neg.s32 	%r119, %r118;
	setp.lt.s32 	%p23, %r45, 0;
	selp.b32 	%r180, %r119, %r118, %p23;
	xor.b32  	%r120, %r115, %r45;
	shr.s32 	%r121, %r115, 31;
	xor.b32  	%r122, %r121, %r115;
	xor.b32  	%r123, %r121, %r116;
	cvt.u64.u32 	%rd54, %r122;
	shl.b64 	%rd55, %rd54, 32;
	cvt.u64.u32 	%rd56, %r123;
	or.b64  	%rd57, %rd55, %rd56;
	cvt.rn.f64.s64 	%fd1, %rd57;
	mul.f64 	%fd2, %fd1, 0d3BF921FB54442D19;
	cvt.rn.f32.f64 	%f20, %fd2;
	neg.f32 	%f21, %f20;
	setp.lt.s32 	%p24, %r120, 0;
	selp.f32 	%f61, %f21, %f20, %p24;
$L__BB2_34:
	add.s32 	%r125, %r180, 1;
	mul.rn.f32 	%f23, %f61, %f61;
	and.b32  	%r126, %r180, 1;
	setp.eq.b32 	%p25, %r126, 1;
	selp.f32 	%f24, %f61, 0f3F800000, %p25;
	fma.rn.f32 	%f25, %f23, %f24, 0f00000000;
	fma.rn.f32 	%f26, %f23, 0f37CBAC00, 0fBAB607ED;
	selp.f32 	%f27, 0fB94D4153, %f26, %p25;
	selp.f32 	%f28, 0f3C0885E4, 0f3D2AAABB, %p25;
	fma.rn.f32 	%f29, %f27, %f23, %f28;
	selp.f32 	%f30, 0fBE2AAAA8, 0fBEFFFFFF, %p25;
	fma.rn.f32 	%f31, %f29, %f23, %f30;
	fma.rn.f32 	%f32, %f31, %f25, %f24;
	and.b32  	%r127, %r125, 2;
	setp.eq.s32 	%p26, %r127, 0;
	mov.f32 	%f33, 0f00000000;
	sub.f32 	%f34, %f33, %f32;
	selp.f32 	%f35, %f32, %f34, %p26;
	cvt.f64.f32 	%fd3, %f35;
	mul.f64 	%fd4, %fd3, 0d3F50624DD2F1AA00;
	cvt.f64.f32 	%fd5, %f1;
	fma.rn.f64 	%fd6, %fd5, 0d3FEFF7CED916872B, %fd4;
	cvt.rn.f32.f64 	%f8, %fd6;
	st.global.f32 	[%rd7], %f8;
	ld.global.f32 	%f9, [%rd7+4];
	ld.global.f32 	%f10, [%rd9];
	mul.f32 	%f36, %f10, 0f3F22F983;
	cvt.rni.s32.f32 	%r184, %f36;
	cvt.rn.f32.s32 	%f37, %r184;
	fma.rn.f32 	%f38, %f37, 0fBFC90FDA, %f10;
	fma.rn.f32 	%f39, %f37, 0fB3A22168, %f38;
	fma.rn.f32 	%f62, %f37, 0fA7C234C5, %f39;
	abs.f32 	%f12, %f10;
	setp.ltu.f32 	%p27, %f12, 0f47CE4780;
	@%p27 bra 	$L__BB2_42;
	setp.neu.f32 	%p28, %f12, 0f7F800000;
	@%p28 bra 	$L__BB2_37;
	mov.f32 	%f42, 0f00000000;
	mul.rn.f32 	%f62, %f10, %f42;
	mov.b32 	%r184, 0;
	bra.uni 	$L__BB2_42;
$L__BB2_37:
	mov.b32 	%r58, %f10;
	mov.b64 	%rd73, 0;
	mov.b32 	%r181, 0;
$L__BB2_38:
	.pragma "nounroll";
	mul.wide.u32 	%rd59, %r181, 4;
	mov.u64 	%rd60, __cudart_i2opi_f;
	add.s64 	%rd61, %rd60, %rd59;
	ld.global.nc.u32 	%r129, [%rd61];
	shl.b32 	%r130, %r58, 8;
	or.b32  	%r131, %r130, -2147483648;
	mad.wide.u32 	%rd62, %r129, %r131, %rd73;
	shr.u64 	%rd73, %rd62, 32;
	add.s64 	%rd63, %rd3, %rd59;
	st.local.u32 	[%rd63], %rd62;
	add.s32 	%r181, %r181, 1;
	setp.ne.s32 	%p29, %r181, 6;
	@%p29 bra 	$L__BB2_38;
	shr.u32 	%r132, %r58, 23;
	st.local.u32 	[%rd3+24], %rd73;
	and.b32  	%r61, %r132, 31;
	and.b32  	%r133, %r132, 224;
	add.s32 	%r134, %r133, -128;
	shr.u32 	%r135, %r134, 5;
	mul.wide.u32 	%rd64, %r135, 4;
	sub.s64 	%rd19, %rd3, %rd64;
	ld.local.u32 	%r182, [%rd19+24];
	ld.local.u32 	%r183, [%rd19+20];
	setp.eq.s32 	%p30, %r61, 0;
	@%p30 bra 	$L__BB2_41;
	shf.l.wrap.b32 	%r182, %r183, %r182, %r61;
	ld.local.u32 	%r136, [%rd19+16];
	shf.l.wrap.b32 	%r183, %r136, %r183, %r61;
$L__BB2_41:
	shr.u32 	%r137, %r182, 30;
	shf.l.wrap.b32 	%r138, %r183, %r182, 2;
	shl.b32 	%r139, %r183, 2;
	shr.u32 	%r140, %r138, 31;
	add.s32 	%r141, %r140, %r137;
	neg.s32 	%r142, %r141;
	setp.lt.s32 	%p31, %r58, 0;
	selp.b32 	%r184, %r142, %r141, %p31;
	xor.b32  	%r143, %r138, %r58;
	shr.s32 	%r144, %r138, 31;
	xor.b32  	%r145, %r144, %r138;
	xor.b32  	%r146, %r144, %r139;
	cvt.u64.u32 	%rd65, %r145;
	shl.b64 	%rd66, %rd65, 32;
	cvt.u64.u32 	%rd67, %r146;
	or.b64  	%rd68, %rd66, %rd67;
	cvt.rn.f64.s64 	%fd7, %rd68;
	mul.f64 	%fd8, %fd7, 0d3BF921FB54442D19;
	cvt.rn.f32.f64 	%f40, %fd8;
	neg.f32 	%f41, %f40;
	setp.lt.s32 	%p32, %r143, 0;
	selp.f32 	%f62, %f41, %f40, %p32;
$L__BB2_42:
	mul.rn.f32 	%f43, %f62, %f62;
	and.b32  	%r148, %r184, 1;
	setp.eq.b32 	%p33, %r148, 1;
	selp.f32 	%f44, 0f3F800000, %f62, %p33;
	fma.rn.f32 	%f45, %f43, %f44, 0f00000000;
	fma.rn.f32 	%f46, %f43, 0f37CBAC00, 0fBAB607ED;
	selp.f32 	%f47, %f46, 0fB94D4153, %p33;
	selp.f32 	%f48, 0f3D2AAABB, 0f3C0885E4, %p33;
	fma.rn.f32 	%f49, %f47, %f43, %f48;
	selp.f32 	%f50, 0fBEFFFFFF, 0fBE2AAAA8, %p33;
	fma.rn.f32 	%f51, %f49, %f43, %f50;
	fma.rn.f32 	%f52, %f51, %f45, %f44;
	and.b32  	%r149, %r184, 2;
	setp.eq.s32 	%p34, %r149, 0;
	mov.f32 	%f53, 0f00000000;
	sub.f32 	%f54, %f53, %f52;
	selp.f32 	%f55, %f52, %f54, %p34;
	cvt.f64.f32 	%fd9, %f55;
	mul.f64 	%fd10, %fd9, 0d3F50624DD2F1AA00;
	cvt.f64.f32 	%fd11, %f9;
	fma.rn.f64 	%fd12, %fd11, 0d3FEFF7CED916872B, %fd10;
	cvt.rn.f32.f64 	%f56, %fd12;
	st.global.f32 	[%rd7+4], %f56;
	shr.u32 	%r150, %r176, 2;
	xor.b32  	%r151, %r150, %r176;
	shl.b32 	%r152, %r173, 4;
	shl.b32 	%r153, %r151, 1;
	xor.b32  	%r154, %r152, %r153;
	xor.b32  	%r155, %r154, %r173;
	xor.b32  	%r172, %r155, %r151;
	add.s32 	%r171, %r171, 362437;
	add.s32 	%r156, %r172, %r171;
	cvt.rn.f32.u32 	%f57, %r156;
	fma.rn.f32 	%f58, %f57, 0f2F800000, 0f2F000000;
	mul.f32 	%f59, %f56, %f56;
	fma.rn.f32 	%f60, %f8, %f8, %f59;
	setp.leu.f32 	%p35, %f60, %f58;
	@%p35 bra 	$L__BB2_44;
	ld.global.u32 	%r157, [%rd8];
	add.s32 	%r158, %r157, 1;
	st.global.u32 	[%rd8], %r158;
$L__BB2_44:
	add.s32 	%r72, %r170, 1;
	ld.global.u32 	%r159, [%rd6];
	setp.lt.s32 	%p36, %r170, %r159;
	mov.u32 	%r170, %r72;
	mov.u32 	%r176, %r40;
	@%p36 bra 	$L__BB2_26;
$L__BB2_45:
	ret;

}
.func  (.param .b64 func_retval0) __internal_accurate_pow(
	.param .b64 __internal_accurate_pow_param_0
)
{
	.reg .pred 	%p<8>;
	.reg .b32 	%r<49>;
	.reg .b32 	%f<3>;
	.reg .b64 	%fd<109>;

	ld.param.f64 	%fd10, [__internal_accurate_pow_param_0];
	{
	.reg .b32 %temp; 
	mov.b64 	{%temp, %r46}, %fd10;
	}
	{
	.reg .b32 %temp; 
	mov.b64 	{%r45, %temp}, %fd10;
	}
	shr.u32 	%r47, %r46, 20;
	setp.gt.u32 	%p1, %r46, 1048575;
	@%p1 bra 	$L__BB3_2;
	mul.f64 	%fd11, %fd10, 0d4350000000000000;
	{
	.reg .b32 %temp; 
	mov.b64 	{%temp, %r46}, %fd11;
	}
	{
	.reg .b32 %temp; 
	mov.b64 	{%r45, %temp}, %fd11;
	}
	shr.u32 	%r16, %r46, 20;
	add.s32 	%r47, %r16, -54;
$L__BB3_2:
	add.s32 	%r48, %r47, -1023;
	and.b32  	%r17, %r46, -2146435073;
	or.b32  	%r18, %r17, 1072693248;
	mov.b64 	%fd107, {%r45, %r18};
	setp.lt.u32 	%p2, %r18, 1073127583;
	@%p2 bra 	$L__BB3_4;
	{
	.reg .b32 %temp; 
	mov.b64 	{%r19, %temp}, %fd107;
	}
	{
	.reg .b32 %temp; 
	mov.b64 	{%temp, %r20}, %fd107;
	}
	add.s32 	%r21, %r20, -1048576;
	mov.b64 	%fd107, {%r19, %r21};
	add.s32 	%r48, %r47, -1022;
$L__BB3_4:
	add.f64 	%fd12, %fd107, 0dBFF0000000000000;
	add.f64 	%fd13, %fd107, 0d3FF0000000000000;
	rcp.approx.ftz.f64 	%fd14, %fd13;
	neg.f64 	%fd15, %fd13;
	fma.rn.f64 	%fd16, %fd15, %fd14, 0d3FF0000000000000;
	fma.rn.f64 	%fd17, %fd16, %fd16, %fd16;
	fma.rn.f64 	%fd18, %fd17, %fd14, %fd14;
	mul.f64 	%fd19, %fd12, %fd18;
	fma.rn.f64 	%fd20, %fd12, %fd18, %fd19;
	mul.f64 	%fd21, %fd20, %fd20;
	fma.rn.f64 	%fd22, %fd21, 0d3EB0F5FF7D2CAFE2, 0d3ED0F5D241AD3B5A;
	fma.rn.f64 	%fd23, %fd22, %fd21, 0d3EF3B20A75488A3F;
	fma.rn.f64 	%fd24, %fd23, %fd21, 0d3F1745CDE4FAECD5;
	fma.rn.f64 	%fd25, %fd24, %fd21, 0d3F3C71C7258A578B;
	fma.rn.f64 	%fd26, %fd25, %fd21, 0d3F6249249242B910;
	fma.rn.f64 	%fd27, %fd26, %fd21, 0d3F89999999999DFB;
	sub.f64 	%fd28, %fd12, %fd20;
	add.f64 	%fd29, %fd28, %fd28;
	neg.f64 	%fd30, %fd20;
	fma.rn.f64 	%fd31, %fd30, %fd12, %fd29;
	mul.f64 	%fd32, %fd18, %fd31;
	fma.rn.f64 	%fd33, %fd21, %fd27, 0d3FB5555555555555;
	mov.f64 	%fd34, 0d3FB5555555555555;
	sub.f64 	%fd35, %fd34, %fd33;
	fma.rn.f64 	%fd36, %fd21, %fd27, %fd35;
	add.f64 	%fd37, %fd36, 0dBC46A4CB00B9E7B0;
	add.f64 	%fd38, %fd33, %fd37;
	sub.f64 	%fd39, %fd33, %fd38;
	add.f64 	%fd40, %fd37, %fd39;
	mul.rn.f64 	%fd41, %fd20, %fd20;
	neg.f64 	%fd42, %fd41;
	fma.rn.f64 	%fd43, %fd20, %fd20, %fd42;
	{
	.reg .b32 %temp; 
	mov.b64 	{%r22, %temp}, %fd32;
	}
	{
	.reg .b32 %temp; 
	mov.b64 	{%temp, %r23}, %fd32;
	}
	add.s32 	%r24, %r23, 1048576;
	mov.b64 	%fd44, {%r22, %r24};
	fma.rn.f64 	%fd45, %fd20, %fd44, %fd43;
	mul.rn.f64 	%fd46, %fd41, %fd20;
	neg.f64 	%fd47, %fd46;
	fma.rn.f64 	%fd48, %fd41, %fd20, %fd47;
	fma.rn.f64 	%fd49, %fd41, %fd32, %fd48;
	fma.rn.f64 	%fd50, %fd45, %fd20, %fd49;
	mul.rn.f64 	%fd51, %fd38, %fd46;
	neg.f64 	%fd52, %fd51;
	fma.rn.f64 	%fd53, %fd38, %fd46, %fd52;
	fma.rn.f64 	%fd54, %fd38, %fd50, %fd53;
	fma.rn.f64 	%fd55, %fd40, %fd46, %fd54;
	add.f64 	%fd56, %fd51, %fd55;
	sub.f64 	%fd57, %fd51, %fd56;
	add.f64 	%fd58, %fd55, %fd57;
	add.f64 	%fd59, %fd20, %fd56;
	sub.f64 	%fd60, %fd20, %fd59;
	add.f64 	%fd61, %fd56, %fd60;
	add.f64 	%fd62, %fd58, %fd61;
	add.f64 	%fd63, %fd32, %fd62;
	add.f64 	%fd64, %fd59, %fd63;
	sub.f64 	%fd65, %fd59, %fd64;
	add.f64 	%fd66, %fd63, %fd65;
	xor.b32  	%r25, %r48, -2147483648;
	mov.b32 	%r26, 1127219200;
	mov.b64 	%fd67, {%r25, %r26};
	mov.b32 	%r27, -2147483648;
	mov.b64 	%fd68, {%r27, %r26};
	sub.f64 	%fd69, %fd67, %fd68;
	fma.rn.f64 	%fd70, %fd69, 0d3FE62E42FEFA39EF, %fd64;
	fma.rn.f64 	%fd71, %fd69, 0dBFE62E42FEFA39EF, %fd70;
	sub.f64 	%fd72, %fd71, %fd64;
	sub.f64 	%fd73, %fd66, %fd72;
	fma.rn.f64 	%fd74, %fd69, 0d3C7ABC9E3B39803F, %fd73;
	add.f64 	%fd75, %fd70, %fd74;
	sub.f64 	%fd76, %fd70, %fd75;
	add.f64 	%fd77, %fd74, %fd76;
	mov.f64 	%fd78, 0d4000000000000000;
	{
	.reg .b32 %temp; 
	mov.b64 	{%temp, %r28}, %fd78;
	}
	{
	.reg .b32 %temp; 
	mov.b64 	{%r29, %temp}, %fd78;
	}
	shl.b32 	%r30, %r28, 1;
	setp.gt.u32 	%p3, %r30, -33554433;
	and.b32  	%r31, %r28, -15728641;
	selp.b32 	%r32, %r31, %r28, %p3;
	mov.b64 	%fd79, {%r29, %r32};
	mul.rn.f64 	%fd80, %fd75, %fd79;
	neg.f64 	%fd81, %fd80;
	fma.rn.f64 	%fd82, %fd75, %fd79, %fd81;
	fma.rn.f64 	%fd83, %fd77, %fd79, %fd82;
	add.f64 	%fd4, %fd80, %fd83;
	sub.f64 	%fd84, %fd80, %fd4;
	add.f64 	%fd5, %fd83, %fd84;
	fma.rn.f64 	%fd85, %fd4, 0d3FF71547652B82FE, 0d4338000000000000;
	{
	.reg .b32 %temp; 
	mov.b64 	{%r13, %temp}, %fd85;
	}
	mov.f64 	%fd86, 0dC338000000000000;
	add.rn.f64 	%fd87, %fd85, %fd86;
	fma.rn.f64 	%fd88, %fd87, 0dBFE62E42FEFA39EF, %fd4;
	fma.rn.f64 	%fd89, %fd87, 0dBC7ABC9E3B39803F, %fd88;
	fma.rn.f64 	%fd90, %fd89, 0d3E5ADE1569CE2BDF, 0d3E928AF3FCA213EA;
	fma.rn.f64 	%fd91, %fd90, %fd89, 0d3EC71DEE62401315;
	fma.rn.f64 	%fd92, %fd91, %fd89, 0d3EFA01997C89EB71;
	fma.rn.f64 	%fd93, %fd92, %fd89, 0d3F2A01A014761F65;
	fma.rn.f64 	%fd94, %fd93, %fd89, 0d3F56C16C1852B7AF;
	fma.rn.f64 	%fd95, %fd94, %fd89, 0d3F81111111122322;
	fma.rn.f64 	%fd96, %fd95, %fd89, 0d3FA55555555502A1;
	fma.rn.f64 	%fd97, %fd96, %fd89, 0d3FC5555555555511;
	fma.rn.f64 	%fd98, %fd97, %fd89, 0d3FE000000000000B;
	fma.rn.f64 	%fd99, %fd98, %fd89, 0d3FF0000000000000;
	fma.rn.f64 	%fd100, %fd99, %fd89, 0d3FF0000000000000;
	{
	.reg .b32 %temp; 
	mov.b64 	{%r14, %temp}, %fd100;
	}
	{
	.reg .b32 %temp; 
	mov.b64 	{%temp, %r15}, %fd100;
	}
	shl.b32 	%r33, %r13, 20;
	add.s32 	%r34, %r33, %r15;
	mov.b64 	%fd108, {%r14, %r34};
	{
	.reg .b32 %temp; 
	mov.b64 	{%temp, %r35}, %fd4;
	}
	mov.b32 	%f2, %r35;
	abs.f32 	%f1, %f2;
	setp.lt.f32 	%p4, %f1, 0f4086232B;
	@%p4 bra 	$L__BB3_7;
	setp.lt.f64 	%p5, %fd4, 0d0000000000000000;
	add.f64 	%fd101, %fd4, 0d7FF0000000000000;
	selp.f64 	%fd108, 0d0000000000000000, %fd101, %p5;
	setp.geu.f32 	%p6, %f1, 0f40874800;
	@%p6 bra 	$L__BB3_7;
	shr.u32 	%r36, %r13, 31;
	add.s32 	%r37, %r13, %r36;
	shr.s32 	%r38, %r37, 1;
	shl.b32 	%r39, %r38, 20;
	add.s32 	%r40, %r15, %r39;
	mov.b64 	%fd102, {%r14, %r40};
	sub.s32 	%r41, %r13, %r38;
	shl.b32 	%r42, %r41, 20;
	add.s32 	%r43, %r42, 1072693248;
	mov.b32 	%r44, 0;
	mov.b64 	%fd103, {%r44, %r43};
	mul.f64 	%fd108, %fd103, %fd102;
$L__BB3_7:
	abs.f64 	%fd104, %fd108;
	setp.eq.f64 	%p7, %fd104, 0d7FF0000000000000;
	fma.rn.f64 	%fd105, %fd108, %fd5, %fd108;
	selp.f64 	%fd106, %fd108, %fd105, %p7;
	st.param.f64 	[func_retval0], %fd106;
	ret;

}


// ===== COMPILED SASS (sm_100) =====

	.target	sm_100

	.elftype	@"ET_EXEC"


//--------------------- .note.nv.tkinfo           --------------------------
	.section	.note.nv.tkinfo,"",@"SHT_NOTE"
	.sectionflags	@"SHF_NOTE_NV_TKINFO"
	.tkinfo
        /*0018*/ 	.word	0x00000002
        /*0030*/ 	.string	""
        /*0030*/ 	.string	"ptxas"
        /*0030*/ 	.string	"Cuda compilation tools, release 13.0, V13.0.88"
        /*0030*/ 	.string	"Build cuda_13.0.r13.0/compiler.36424714_0"
        /*0030*/ 	.string	"-arch sm_100 -m 64 "



//--------------------- .note.nv.cuinfo           --------------------------
	.section	.note.nv.cuinfo,"",@"SHT_NOTE"
	.sectionflags	@"SHF_NOTE_NV_CUINFO"
        /*0018*/ 	.short	0x0002
        /*001a*/ 	.short	0x0064
        /*001c*/ 	.short	0x0082
	.zero		2


//--------------------- .nv.info                  --------------------------
	.section	.nv.info,"",@"SHT_CUDA_INFO"
	.align	4


	//----- nvinfo : EIATTR_REGCOUNT
	.align		4
        /*0000*/ 	.byte	0x04, 0x2f
        /*0002*/ 	.short	(.L_11 - .L_10)
	.align		4
.L_10:
        /*0004*/ 	.word	index@(_Z6samplePfiffi)
        /*0008*/ 	.word	0x0000002e


	//----- nvinfo : EIATTR_FRAME_SIZE
	.align		4
.L_11:
        /*000c*/ 	.byte	0x04, 0x11
        /*000e*/ 	.short	(.L_13 - .L_12)
	.align		4
.L_12:
        /*0010*/ 	.word	index@($_Z6samplePfiffi$__internal_accurate_pow)
        /*0014*/ 	.word	0x00000000


	//----- nvinfo : EIATTR_FRAME_SIZE
	.align		4
.L_13:
        /*0018*/ 	.byte	0x04, 0x11
        /*001a*/ 	.short	(.L_15 - .L_14)
	.align		4
.L_14:
        /*001c*/ 	.word	index@($__internal_2_$__cuda_sm3x_div_rn_noftz_f32_slowpath)
        /*0020*/ 	.word	0x00000000


	//----- nvinfo : EIATTR_FRAME_SIZE
	.align		4
.L_15:
        /*0024*/ 	.byte	0x04, 0x11
        /*0026*/ 	.short	(.L_17 - .L_16)
	.align		4
.L_16:
        /*0028*/ 	.word	index@($__internal_1_$__cuda_sm20_sqrt_rn_f32_slowpath)
        /*002c*/ 	.word	0x00000000


	//----- nvinfo : EIATTR_FRAME_SIZE
	.align		4
.L_17:
        /*0030*/ 	.byte	0x04, 0x11
        /*0032*/ 	.short	(.L_19 - .L_18)
	.align		4
.L_18:
        /*0034*/ 	.word	index@($__internal_0_$__cuda_sm20_div_rn_f64_full)
        /*0038*/ 	.word	0x00000000


	//----- nvinfo : EIATTR_FRAME_SIZE
	.align		4
.L_19:
        /*003c*/ 	.byte	0x04, 0x11
        /*003e*/ 	.short	(.L_21 - .L_20)
	.align		4
.L_20:
        /*0040*/ 	.word	index@(_Z6samplePfiffi)
        /*0044*/ 	.word	0x00000000


	//----- nvinfo : EIATTR_REGCOUNT
	.align		4
.L_21:
        /*0048*/ 	.byte	0x04, 0x2f
        /*004a*/ 	.short	(.L_23 - .L_22)
	.align		4
.L_22:
        /*004c*/ 	.word	index@(_Z4sortPfS_Piiii)
        /*0050*/ 	.word	0x00000015


	//----- nvinfo : EIATTR_FRAME_SIZE
	.align		4
.L_23:
        /*0054*/ 	.byte	0x04, 0x11
        /*0056*/ 	.short	(.L_25 - .L_24)
	.align		4
.L_24:
        /*0058*/ 	.word	index@(_Z4sortPfS_Piiii)
        /*005c*/ 	.word	0x00000000


	//----- nvinfo : EIATTR_REGCOUNT
	.align		4
.L_25:
        /*0060*/ 	.byte	0x04, 0x2f
        /*0062*/ 	.short	(.L_27 - .L_26)
	.align		4
.L_26:
        /*0064*/ 	.word	index@(_Z6detectPfS_PiS0_ii)
        /*0068*/ 	.word	0x00000020


	//----- nvinfo : EIATTR_FRAME_SIZE
	.align		4
.L_27:
        /*006c*/ 	.byte	0x04, 0x11
        /*006e*/ 	.short	(.L_29 - .L_28)
	.align		4
.L_28:
        /*0070*/ 	.word	index@(_Z6detectPfS_PiS0_ii)
        /*0074*/ 	.word	0x00000000


	//----- nvinfo : EIATTR_MIN_STACK_SIZE
	.align		4
.L_29:
        /*0078*/ 	.byte	0x04, 0x12
        /*007a*/ 	.short	(.L_31 - .L_30)
	.align		4
.L_30:
        /*007c*/ 	.word	index@(_Z6detectPfS_PiS0_ii)
        /*0080*/ 	.word	0x00000000


	//----- nvinfo : EIATTR_MIN_STACK_SIZE
	.align		4
.L_31:
        /*0084*/ 	.byte	0x04, 0x12
        /*0086*/ 	.short	(.L_33 - .L_32)
	.align		4
.L_32:
        /*0088*/ 	.word	index@(_Z4sortPfS_Piiii)
        /*008c*/ 	.word	0x00000000


	//----- nvinfo : EIATTR_MIN_STACK_SIZE
	.align		4
.L_33:
        /*0090*/ 	.byte	0x04, 0x12
        /*0092*/ 	.short	(.L_35 - .L_34)
	.align		4
.L_34:
        /*0094*/ 	.word	index@(_Z6samplePfiffi)
        /*0098*/ 	.word	0x00000000
.L_35:


//--------------------- .nv.compat                --------------------------
	.section	.nv.compat,"",@"SHT_CUDA_COMPAT_INFO"
	.align	4
        /*0000*/ 	.byte	0x02, 0x09, 0x00, 0x00, 0x02, 0x02, 0x01, 0x00, 0x02, 0x05, 0x05, 0x00, 0x03, 0x07, 0x01, 0x01
        /*0010*/ 	.byte	0x02, 0x03, 0x00, 0x00, 0x02, 0x06, 0x01, 0x00, 0x04, 0x0b, 0x08, 0x00, 0x01, 0x00, 0x00, 0x00
        /*0020*/ 	.byte	0x00, 0x00, 0x00, 0x00


//--------------------- .nv.info._Z6detectPfS_PiS0_ii --------------------------
	.section	.nv.info._Z6detectPfS_PiS0_ii,"",@"SHT_CUDA_INFO"
	.sectionflags	@""
	.align	4


	//----- nvinfo : EIATTR_CUDA_API_VERSION
	.align		4
        /*0000*/ 	.byte	0x04, 0x37
        /*0002*/ 	.short	(.L_37 - .L_36)
.L_36:
        /*0004*/ 	.word	0x00000082


	//----- nvinfo : EIATTR_KPARAM_INFO
	.align		4
.L_37:
        /*0008*/ 	.byte	0x04, 0x17
        /*000a*/ 	.short	(.L_39 - .L_38)
.L_38:
        /*000c*/ 	.word	0x00000000
        /*0010*/ 	.short	0x0005
        /*0012*/ 	.short	0x0024
        /*0014*/ 	.byte	0x00, 0xf0, 0x11, 0x00


	//----- nvinfo : EIATTR_KPARAM_INFO
	.align		4
.L_39:
        /*0018*/ 	.byte	0x04, 0x17
        /*001a*/ 	.short	(.L_41 - .L_40)
.L_40:
        /*001c*/ 	.word	0x00000000
        /*0020*/ 	.short	0x0004
        /*0022*/ 	.short	0x0020
        /*0024*/ 	.byte	0x00, 0xf0, 0x11, 0x00


	//----- nvinfo : EIATTR_KPARAM_INFO
	.align		4
.L_41:
        /*0028*/ 	.byte	0x04, 0x17
        /*002a*/ 	.short	(.L_43 - .L_42)
.L_42:
        /*002c*/ 	.word	0x00000000
        /*0030*/ 	.short	0x0003
        /*0032*/ 	.short	0x0018
        /*0034*/ 	.byte	0x00, 0xf5, 0x21, 0x00


	//----- nvinfo : EIATTR_KPARAM_INFO
	.align		4
.L_43:
        /*0038*/ 	.byte	0x04, 0x17
        /*003a*/ 	.short	(.L_45 - .L_44)
.L_44:
        /*003c*/ 	.word	0x00000000
        /*0040*/ 	.short	0x0002
        /*0042*/ 	.short	0x0010
        /*0044*/ 	.byte	0x00, 0xf5, 0x21, 0x00


	//----- nvinfo : EIATTR_KPARAM_INFO
	.align		4
.L_45:
        /*0048*/ 	.byte	0x04, 0x17
        /*004a*/ 	.short	(.L_47 - .L_46)
.L_46:
        /*004c*/ 	.word	0x00000000
        /*0050*/ 	.short	0x0001
        /*0052*/ 	.short	0x0008
        /*0054*/ 	.byte	0x00, 0xf5, 0x21, 0x00


	//----- nvinfo : EIATTR_KPARAM_INFO
	.align		4
.L_47:
        /*0058*/ 	.byte	0x04, 0x17
        /*005a*/ 	.short	(.L_49 - .L_48)
.L_48:
        /*005c*/ 	.word	0x00000000
        /*0060*/ 	.short	0x0000
        /*0062*/ 	.short	0x0000
        /*0064*/ 	.byte	0x00, 0xf5, 0x21, 0x00


	//----- nvinfo : EIATTR_SPARSE_MMA_MASK
	.align		4
.L_49:
        /*0068*/ 	.byte	0x03, 0x50
        /*006a*/ 	.short	0x0000


	//----- nvinfo : EIATTR_MAXREG_COUNT
	.align		4
        /*006c*/ 	.byte	0x03, 0x1b
        /*006e*/ 	.short	0x00ff


	//----- nvinfo : EIATTR_MERCURY_ISA_VERSION
	.align		4
        /*0070*/ 	.byte	0x03, 0x5f
        /*0072*/ 	.short	0x0101


	//----- nvinfo : EIATTR_VRC_CTA_INIT_COUNT
	.align		4
        /*0074*/ 	.byte	0x02, 0x4a
	.zero		1
	.zero		1


	//----- nvinfo : EIATTR_EXIT_INSTR_OFFSETS
	.align		4
        /*0078*/ 	.byte	0x04, 0x1c
        /*007a*/ 	.short	(.L_51 - .L_50)


	//   ....[0]....
.L_50:
        /*007c*/ 	.word	0x000009d0


	//   ....[1]....
        /*0080*/ 	.word	0x00001d30


	//----- nvinfo : EIATTR_CRS_STACK_SIZE
	.align		4
.L_51:
        /*0084*/ 	.byte	0x04, 0x1e
        /*0086*/ 	.short	(.L_53 - .L_52)
.L_52:
        /*0088*/ 	.word	0x00000000


	//----- nvinfo : EIATTR_CBANK_PARAM_SIZE
	.align		4
.L_53:
        /*008c*/ 	.byte	0x03, 0x19
        /*008e*/ 	.short	0x0028


	//----- nvinfo : EIATTR_PARAM_CBANK
	.align		4
        /*0090*/ 	.byte	0x04, 0x0a
        /*0092*/ 	.short	(.L_55 - .L_54)
	.align		4
.L_54:
        /*0094*/ 	.word	index@(.nv.constant0._Z6detectPfS_PiS0_ii)
        /*0098*/ 	.short	0x0380
        /*009a*/ 	.short	0x0028


	//----- nvinfo : EIATTR_SW_WAR
	.align		4
.L_55:
        /*009c*/ 	.byte	0x04, 0x36
        /*009e*/ 	.short	(.L_57 - .L_56)
.L_56:
        /*00a0*/ 	.word	0x00000008
.L_57:


//--------------------- .nv.info._Z4sortPfS_Piiii --------------------------
	.section	.nv.info._Z4sortPfS_Piiii,"",@"SHT_CUDA_INFO"
	.sectionflags	@""
	.align	4


	//----- nvinfo : EIATTR_CUDA_API_VERSION
	.align		4
        /*0000*/ 	.byte	0x04, 0x37
        /*0002*/ 	.short	(.L_59 - .L_58)
.L_58:
        /*0004*/ 	.word	0x00000082


	//----- nvinfo : EIATTR_KPARAM_INFO
	.align		4
.L_59:
        /*0008*/ 	.byte	0x04, 0x17
        /*000a*/ 	.short	(.L_61 - .L_60)
.L_60:
        /*000c*/ 	.word	0x00000000
        /*0010*/ 	.short	0x0005
        /*0012*/ 	.short	0x0020
        /*0014*/ 	.byte	0x00, 0xf0, 0x11, 0x00


	//----- nvinfo : EIATTR_KPARAM_INFO
	.align		4
.L_61:
        /*0018*/ 	.byte	0x04, 0x17
        /*001a*/ 	.short	(.L_63 - .L_62)
.L_62:
        /*001c*/ 	.word	0x00000000
        /*0020*/ 	.short	0x0004
        /*0022*/ 	.short	0x001c
        /*0024*/ 	.byte	0x00, 0xf0, 0x11, 0x00


	//----- nvinfo : EIATTR_KPARAM_INFO
	.align		4
.L_63:
        /*0028*/ 	.byte	0x04, 0x17
        /*002a*/ 	.short	(.L_65 - .L_64)
.L_64:
        /*002c*/ 	.word	0x00000000
        /*0030*/ 	.short	0x0003
        /*0032*/ 	.short	0x0018
        /*0034*/ 	.byte	0x00, 0xf0, 0x11, 0x00


	//----- nvinfo : EIATTR_KPARAM_INFO
	.align		4
.L_65:
        /*0038*/ 	.byte	0x04, 0x17
        /*003a*/ 	.short	(.L_67 - .L_66)
.L_66:
        /*003c*/ 	.word	0x00000000
        /*0040*/ 	.short	0x0002
        /*0042*/ 	.short	0x0010
        /*0044*/ 	.byte	0x00, 0xf5, 0x21, 0x00


	//----- nvinfo : EIATTR_KPARAM_INFO
	.align		4
.L_67:
        /*0048*/ 	.byte	0x04, 0x17
        /*004a*/ 	.short	(.L_69 - .L_68)
.L_68:
        /*004c*/ 	.word	0x00000000
        /*0050*/ 	.short	0x0001
        /*0052*/ 	.short	0x0008
        /*0054*/ 	.byte	0x00, 0xf5, 0x21, 0x00


	//----- nvinfo : EIATTR_KPARAM_INFO
	.align		4
.L_69:
        /*0058*/ 	.byte	0x04, 0x17
        /*005a*/ 	.short	(.L_71 - .L_70)
.L_70:
        /*005c*/ 	.word	0x00000000
        /*0060*/ 	.short	0x0000
        /*0062*/ 	.short	0x0000
        /*0064*/ 	.byte	0x00, 0xf5, 0x21, 0x00


	//----- nvinfo : EIATTR_SPARSE_MMA_MASK
	.align		4
.L_71:
        /*0068*/ 	.byte	0x03, 0x50
        /*006a*/ 	.short	0x0000


	//----- nvinfo : EIATTR_MAXREG_COUNT
	.align		4
        /*006c*/ 	.byte	0x03, 0x1b
        /*006e*/ 	.short	0x00ff


	//----- nvinfo : EIATTR_MERCURY_ISA_VERSION
	.align		4
        /*0070*/ 	.byte	0x03, 0x5f
        /*0072*/ 	.short	0x0101


	//----- nvinfo : EIATTR_VRC_CTA_INIT_COUNT
	.align		4
        /*0074*/ 	.byte	0x02, 0x4a
	.zero		1
	.zero		1


	//----- nvinfo : EIATTR_EXIT_INSTR_OFFSETS
	.align		4
        /*0078*/ 	.byte	0x04, 0x1c
        /*007a*/ 	.short	(.L_73 - .L_72)


	//   ....[0]....
.L_72:
        /*007c*/ 	.word	0x00000520


	//   ....[1]....
        /*0080*/ 	.word	0x00000e90


	//   ....[2]....
        /*0084*/ 	.word	0x00001310


	//   ....[3]....
        /*0088*/ 	.word	0x000015a0


	//   ....[4]....
        /*008c*/ 	.word	0x00001610


	//   ....[5]....
        /*0090*/ 	.word	0x000016e0


	//----- nvinfo : EIATTR_CBANK_PARAM_SIZE
	.align		4
.L_73:
        /*0094*/ 	.byte	0x03, 0x19
        /*0096*/ 	.short	0x0024


	//----- nvinfo : EIATTR_PARAM_CBANK
	.align		4
        /*0098*/ 	.byte	0x04, 0x0a
        /*009a*/ 	.short	(.L_75 - .L_74)
	.align		4
.L_74:
        /*009c*/ 	.word	index@(.nv.constant0._Z4sortPfS_Piiii)
        /*00a0*/ 	.short	0x0380
        /*00a2*/ 	.short	0x0024


	//----- nvinfo : EIATTR_SW_WAR
	.align		4
.L_75:
        /*00a4*/ 	.byte	0x04, 0x36
        /*00a6*/ 	.short	(.L_77 - .L_76)
.L_76:
        /*00a8*/ 	.word	0x00000008
.L_77:


//--------------------- .nv.info._Z6samplePfiffi  --------------------------
	.section	.nv.info._Z6samplePfiffi,"",@"SHT_CUDA_INFO"
	.sectionflags	@""
	.align	4


	//----- nvinfo : EIATTR_CUDA_API_VERSION
	.align		4
        /*0000*/ 	.byte	0x04, 0x37
        /*0002*/ 	.short	(.L_79 - .L_78)
.L_78:
        /*0004*/ 	.word	0x00000082


	//----- nvinfo : EIATTR_KPARAM_INFO
	.align		4
.L_79:
        /*0008*/ 	.byte	0x04, 0x17
        /*000a*/ 	.short	(.L_81 - .L_80)
.L_80:
        /*000c*/ 	.word	0x00000000
        /*0010*/ 	.short	0x0004
        /*0012*/ 	.short	0x0014
        /*0014*/ 	.byte	0x00, 0xf0, 0x11, 0x00


	//----- nvinfo : EIATTR_KPARAM_INFO
	.align		4
.L_81:
        /*0018*/ 	.byte	0x04, 0x17
        /*001a*/ 	.short	(.L_83 - .L_82)
.L_82:
        /*001c*/ 	.word	0x00000000
        /*0020*/ 	.short	0x0003
        /*0022*/ 	.short	0x0010
        /*0024*/ 	.byte	0x00, 0xf0, 0x11, 0x00


	//----- nvinfo : EIATTR_KPARAM_INFO
	.align		4
.L_83:
        /*0028*/ 	.byte	0x04, 0x17
        /*002a*/ 	.short	(.L_85 - .L_84)
.L_84:
        /*002c*/ 	.word	0x00000000
        /*0030*/ 	.short	0x0002
        /*0032*/ 	.short	0x000c
        /*0034*/ 	.byte	0x00, 0xf0, 0x11, 0x00


	//----- nvinfo : EIATTR_KPARAM_INFO
	.align		4
.L_85:
        /*0038*/ 	.byte	0x04, 0x17
        /*003a*/ 	.short	(.L_87 - .L_86)
.L_86:
        /*003c*/ 	.word	0x00000000
        /*0040*/ 	.short	0x0001
        /*0042*/ 	.short	0x0008
        /*0044*/ 	.byte	0x00, 0xf0, 0x11, 0x00


	//----- nvinfo : EIATTR_KPARAM_INFO
	.align		4
.L_87:
        /*0048*/ 	.byte	0x04, 0x17
        /*004a*/ 	.short	(.L_89 - .L_88)
.L_88:
        /*004c*/ 	.word	0x00000000
        /*0050*/ 	.short	0x0000
        /*0052*/ 	.short	0x0000
        /*0054*/ 	.byte	0x00, 0xf5, 0x21, 0x00


	//----- nvinfo : EIATTR_SPARSE_MMA_MASK
	.align		4
.L_89:
        /*0058*/ 	.byte	0x03, 0x50
        /*005a*/ 	.short	0x0000


	//----- nvinfo : EIATTR_MAXREG_COUNT
	.align		4
        /*005c*/ 	.byte	0x03, 0x1b
        /*005e*/ 	.short	0x00ff


	//----- nvinfo : EIATTR_MERCURY_ISA_VERSION
	.align		4
        /*0060*/ 	.byte	0x03, 0x5f
        /*0062*/ 	.short	0x0101


	//----- nvinfo : EIATTR_VRC_CTA_INIT_COUNT
	.align		4
        /*0064*/ 	.byte	0x02, 0x4a
	.zero		1
	.zero		1


	//----- nvinfo : EIATTR_EXIT_INSTR_OFFSETS
	.align		4
        /*0068*/ 	.byte	0x04, 0x1c
        /*006a*/ 	.short	(.L_91 - .L_90)


	//   ....[0]....
.L_90:
        /*006c*/ 	.word	0x00000040


	//   ....[1]....
        /*0070*/ 	.word	0x00003590


	//----- nvinfo : EIATTR_CRS_STACK_SIZE
	.align		4
.L_91:
        /*0074*/ 	.byte	0x04, 0x1e
        /*0076*/ 	.short	(.L_93 - .L_92)
.L_92:
        /*0078*/ 	.word	0x00000000


	//----- nvinfo : EIATTR_CBANK_PARAM_SIZE
	.align		4
.L_93:
        /*007c*/ 	.byte	0x03, 0x19
        /*007e*/ 	.short	0x0018


	//----- nvinfo : EIATTR_PARAM_CBANK
	.align		4
        /*0080*/ 	.byte	0x04, 0x0a
        /*0082*/ 	.short	(.L_95 - .L_94)
	.align		4
.L_94:
        /*0084*/ 	.word	index@(.nv.constant0._Z6samplePfiffi)
        /*0088*/ 	.short	0x0380
        /*008a*/ 	.short	0x0018


	//----- nvinfo : EIATTR_SW_WAR
	.align		4
.L_95:
        /*008c*/ 	.byte	0x04, 0x36
        /*008e*/ 	.short	(.L_97 - .L_96)
.L_96:
        /*0090*/ 	.word	0x00000008
.L_97:


//--------------------- .nv.callgraph             --------------------------
	.section	.nv.callgraph,"",@"SHT_CUDA_CALLGRAPH"
	.align	4
	.sectionentsize	8
	.align		4
        /*0000*/ 	.word	0x00000000
	.align		4
        /*0004*/ 	.word	0xffffffff
	.align		4
        /*0008*/ 	.word	0x00000000
	.align		4
        /*000c*/ 	.word	0xfffffffe
	.align		4
        /*0010*/ 	.word	0x00000000
	.align		4
        /*0014*/ 	.word	0xfffffffd
	.align		4
        /*0018*/ 	.word	0x00000000
	.align		4
        /*001c*/ 	.word	0xfffffffc


//--------------------- .nv.constant4             --------------------------
	.section	.nv.constant4,"a",@progbits
	.align	8
	.align		8
.nv.constant4:
        /*0000*/ 	.dword	precalc_xorwow_matrix
	.align		8
        /*0008*/ 	.dword	precalc_xorwow_offset_matrix
	.align		8
        /*0010*/ 	.dword	mrg32k3aM1
	.align		8
        /*0018*/ 	.dword	mrg32k3aM2
	.align		8
        /*0020*/ 	.dword	mrg32k3aM1SubSeq
	.align		8
        /*0028*/ 	.dword	mrg32k3aM2SubSeq
	.align		8
        /*0030*/ 	.dword	mrg32k3aM1Seq
	.align		8
        /*0038*/ 	.dword	mrg32k3aM2Seq
	.align		8
        /*0040*/ 	.dword	__cudart_i2opi_f


//--------------------- .nv.constant3             --------------------------
	.section	.nv.constant3,"a",@progbits
	.align	8
.nv.constant3:
	.type		__cr_lgamma_table,@object
	.size		__cr_lgamma_table,(.L_8 - __cr_lgamma_table)
__cr_lgamma_table:
        /*0000*/ 	.byte	0x00, 0x00, 0x00, 0x00, 0x00, 0x00, 0x00, 0x00, 0x00, 0x00, 0x00, 0x00, 0x00, 0x00, 0x00, 0x00
        /*0010*/ 	.byte	0xef, 0x39, 0xfa, 0xfe, 0x42, 0x2e, 0xe6, 0x3f, 0x02, 0x20, 0x2a, 0xfa, 0x0b, 0xab, 0xfc, 0x3f
        /*0020*/ 	.byte	0xf9, 0x2c, 0x92, 0x7c, 0xa7, 0x6c, 0x09, 0x40, 0xc9, 0x79, 0x44, 0x3c, 0x64, 0x26, 0x13, 0x40
        /*0030*/ 	.byte	0xca, 0x01, 0xcf, 0x3a, 0x27, 0x51, 0x1a, 0x40, 0x30, 0xcc, 0x2d, 0xf3, 0xe1, 0x0c, 0x21, 0x40
        /*0040*/ 	.byte	0x0d, 0xb7, 0xfc, 0x82, 0x8e, 0x35, 0x25, 0x40
.L_8:


//--------------------- .text._Z6detectPfS_PiS0_ii --------------------------
	.section	.text._Z6detectPfS_PiS0_ii,"ax",@progbits
	.align	128
        .global         _Z6detectPfS_PiS0_ii
        .type           _Z6detectPfS_PiS0_ii,@function
        .size           _Z6detectPfS_PiS0_ii,(.L_x_104 - _Z6detectPfS_PiS0_ii)
        .other          _Z6detectPfS_PiS0_ii,@"STO_CUDA_ENTRY STV_DEFAULT"
_Z6detectPfS_PiS0_ii:
.text._Z6detectPfS_PiS0_ii:
[----:B------:R-:W-:Y:S01]  /*0000*/  LDC R1, c[0x0][0x37c] ;  /* 0x0000df00ff017b82 */ /* 0x000fe20000000800 */
[----:B------:R-:W0:Y:S07]  /*0010*/  S2R R3, SR_TID.X ;  /* 0x0000000000037919 */ /* 0x000e2e0000002100 */
[----:B------:R-:W0:Y:S01]  /*0020*/  S2UR UR4, SR_CTAID.X ;  /* 0x00000000000479c3 */ /* 0x000e220000002500 */
[----:B------:R-:W1:Y:S07]  /*0030*/  LDCU.64 UR6, c[0x0][0x358] ;  /* 0x00006b00ff0677ac */ /* 0x000e6e0008000a00 */
[----:B------:R-:W0:Y:S02]  /*0040*/  LDC R2, c[0x0][0x360] ;  /* 0x0000d800ff027b82 */ /* 0x000e240000000800 */
[----:B0-----:R-:W-:Y:S01]  /*0050*/  IMAD R2, R2, UR4, R3 ;  /* 0x0000000402027c24 */ /* 0x001fe2000f8e0203 */
[----:B------:R-:W-:-:S05]  /*0060*/  CS2R R6, SR_CLOCKLO ;  /* 0x0000000000067805 */ /* 0x000fca0000015000 */
[----:B------:R-:W0:Y:S01]  /*0070*/  LDC R4, c[0x0][0x3a0] ;  /* 0x0000e800ff047b82 */ /* 0x000e220000000800 */
[----:B------:R-:W-:Y:S02]  /*0080*/  SHF.R.S32.HI R3, RZ, 0x1f, R2 ;  /* 0x0000001fff037819 */ /* 0x000fe40000011402 */
[----:B------:R-:W-:-:S04]  /*0090*/  IADD3 R6, P0, PT, R2, R6, RZ ;  /* 0x0000000602067210 */ /* 0x000fc80007f1e0ff */
[----:B------:R-:W-:Y:S01]  /*00a0*/  LOP3.LUT R6, R6, 0xaad26b49, RZ, 0x3c, !PT ;  /* 0xaad26b4906067812 */ /* 0x000fe200078e3cff */
[----:B------:R-:W-:-:S04]  /*00b0*/  IMAD.X R5, R7, 0x1, R3, P0 ;  /* 0x0000000107057824 */ /* 0x000fc800000e0603 */
[----:B------:R-:W-:Y:S01]  /*00c0*/  IMAD R6, R6, 0x4182bed5, RZ ;  /* 0x4182bed506067824 */ /* 0x000fe200078e02ff */
[----:B------:R-:W-:-:S05]  /*00d0*/  LOP3.LUT R5, R5, 0xf7dcefdd, RZ, 0x3c, !PT ;  /* 0xf7dcefdd05057812 */ /* 0x000fca00078e3cff */
[----:B------:R-:W-:-:S05]  /*00e0*/  IMAD R5, R5, -0x658354e5, RZ ;  /* 0x9a7cab1b05057824 */ /* 0x000fca00078e02ff */
[----:B------:R-:W-:Y:S02]  /*00f0*/  IADD3 R0, PT, PT, R6, 0x64f0c9, R5 ;  /* 0x0064f0c906007810 */ /* 0x000fe40007ffe005 */
[----:B0-----:R-:W-:-:S13]  /*0100*/  ISETP.GE.AND P0, PT, R4, 0x1, PT ;  /* 0x000000010400780c */ /* 0x001fda0003f06270 */
[----:B-1----:R-:W-:Y:S05]  /*0110*/  @!P0 BRA `(.L_x_0) ;  /* 0x0000000800108947 */ /* 0x002fea0003800000 */
[----:B------:R-:W-:-:S05]  /*0120*/  IMAD.SHL.U32 R7, R4, 0x4, RZ ;  /* 0x0000000404077824 */ /* 0x000fca00078e00ff */
[C---:B------:R-:W-:Y:S02]  /*0130*/  ISETP.GE.AND P0, PT, R7.reuse, 0x10, PT ;  /* 0x000000100700780c */ /* 0x040fe40003f06270 */
[----:B------:R-:W-:Y:S01]  /*0140*/  VIMNMX R12, PT, PT, R7, 0x1, !PT ;  /* 0x00000001070c7848 */ /* 0x000fe20007fe0100 */
[----:B------:R-:W-:-:S03]  /*0150*/  IMAD.MOV.U32 R7, RZ, RZ, RZ ;  /* 0x000000ffff077224 */ /* 0x000fc600078e00ff */
[----:B------:R-:W-:-:S04]  /*0160*/  LOP3.LUT R14, R12, 0xd, RZ, 0xc0, !PT ;  /* 0x0000000d0c0e7812 */ /* 0x000fc800078ec0ff */
[----:B------:R-:W-:-:S03]  /*0170*/  ISETP.NE.AND P1, PT, R14, RZ, PT ;  /* 0x000000ff0e00720c */ /* 0x000fc60003f25270 */
[----:B------:R-:W-:Y:S10]  /*0180*/  @!P0 BRA `(.L_x_1) ;  /* 0x0000000000608947 */ /* 0x000ff40003800000 */
[----:B------:R-:W0:Y:S01]  /*0190*/  LDC.64 R10, c[0x0][0x388] ;  /* 0x0000e200ff0a7b82 */ /* 0x000e220000000a00 */
[----:B------:R-:W-:Y:S01]  /*01a0*/  LOP3.LUT R7, R12, 0x7ffffff0, RZ, 0xc0, !PT ;  /* 0x7ffffff00c077812 */ /* 0x000fe200078ec0ff */
[----:B------:R-:W-:-:S07]  /*01b0*/  IMAD.MOV.U32 R13, RZ, RZ, RZ ;  /* 0x000000ffff0d7224 */ /* 0x000fce00078e00ff */
.L_x_2:
[----:B-1----:R-:W-:Y:S02]  /*01c0*/  IMAD.MOV.U32 R15, RZ, RZ, 0x3f3504f3 ;  /* 0x3f3504f3ff0f7424 */ /* 0x002fe400078e00ff */
[----:B0-----:R-:W-:-:S04]  /*01d0*/  IMAD.WIDE.U32 R8, R13, 0x4, R10 ;  /* 0x000000040d087825 */ /* 0x001fc800078e000a */
[----:B------:R-:W-:Y:S01]  /*01e0*/  VIADD R13, R13, 0x10 ;  /* 0x000000100d0d7836 */ /* 0x000fe20000000000 */
[----:B------:R1:W-:Y:S04]  /*01f0*/  STG.E desc[UR6][R8.64], R15 ;  /* 0x0000000f08007986 */ /* 0x0003e8000c101906 */
[----:B------:R1:W-:Y:S01]  /*0200*/  STG.E desc[UR6][R8.64+0x4], R15 ;  /* 0x0000040f08007986 */ /* 0x0003e2000c101906 */
[----:B------:R-:W-:-:S03]  /*0210*/  ISETP.NE.AND P0, PT, R13, R7, PT ;  /* 0x000000070d00720c */ /* 0x000fc60003f05270 */
[----:B------:R1:W-:Y:S04]  /*0220*/  STG.E desc[UR6][R8.64+0x8], R15 ;  /* 0x0000080f08007986 */ /* 0x0003e8000c101906 */
        /* <DEDUP_REMOVED lines=12> */
[----:B------:R1:W-:Y:S01]  /*02f0*/  STG.E desc[UR6][R8.64+0x3c], R15 ;  /* 0x00003c0f08007986 */ /* 0x0003e2000c101906 */
[----:B------:R-:W-:Y:S05]  /*0300*/  @P0 BRA `(.L_x_2) ;  /* 0xfffffffc00ac0947 */ /* 0x000fea000383ffff */
.L_x_1:
[----:B------:R-:W-:Y:S05]  /*0310*/  @!P1 BRA `(.L_x_3) ;  /* 0x0000000000849947 */ /* 0x000fea0003800000 */
[----:B------:R-:W-:Y:S02]  /*0320*/  ISETP.GE.U32.AND P0, PT, R14, 0x8, PT ;  /* 0x000000080e00780c */ /* 0x000fe40003f06070 */
[----:B------:R-:W-:-:S04]  /*0330*/  LOP3.LUT R13, R12, 0x5, RZ, 0xc0, !PT ;  /* 0x000000050c0d7812 */ /* 0x000fc800078ec0ff */
[----:B------:R-:W-:-:S07]  /*0340*/  ISETP.NE.AND P1, PT, R13, RZ, PT ;  /* 0x000000ff0d00720c */ /* 0x000fce0003f25270 */
[----:B------:R-:W-:Y:S06]  /*0350*/  @!P0 BRA `(.L_x_4) ;  /* 0x0000000000308947 */ /* 0x000fec0003800000 */
[----:B-1----:R-:W0:Y:S01]  /*0360*/  LDC.64 R8, c[0x0][0x388] ;  /* 0x0000e200ff087b82 */ /* 0x002e220000000a00 */
[----:B------:R-:W-:Y:S02]  /*0370*/  IMAD.MOV.U32 R11, RZ, RZ, 0x3f3504f3 ;  /* 0x3f3504f3ff0b7424 */ /* 0x000fe400078e00ff */
[----:B0-----:R-:W-:-:S04]  /*0380*/  IMAD.WIDE.U32 R8, R7, 0x4, R8 ;  /* 0x0000000407087825 */ /* 0x001fc800078e0008 */
[----:B------:R-:W-:Y:S01]  /*0390*/  VIADD R7, R7, 0x8 ;  /* 0x0000000807077836 */ /* 0x000fe20000000000 */
[----:B------:R0:W-:Y:S04]  /*03a0*/  STG.E desc[UR6][R8.64], R11 ;  /* 0x0000000b08007986 */ /* 0x0001e8000c101906 */
[----:B------:R0:W-:Y:S04]  /*03b0*/  STG.E desc[UR6][R8.64+0x4], R11 ;  /* 0x0000040b08007986 */ /* 0x0001e8000c101906 */
[----:B------:R0:W-:Y:S04]  /*03c0*/  STG.E desc[UR6][R8.64+0x8], R11 ;  /* 0x0000080b08007986 */ /* 0x0001e8000c101906 */
[----:B------:R0:W-:Y:S04]  /*03d0*/  STG.E desc[UR6][R8.64+0xc], R11 ;  /* 0x00000c0b08007986 */ /* 0x0001e8000c101906 */
[----:B------:R0:W-:Y:S04]  /*03e0*/  STG.E desc[UR6][R8.64+0x10], R11 ;  /* 0x0000100b08007986 */ /* 0x0001e8000c101906 */
[----:B------:R0:W-:Y:S04]  /*03f0*/  STG.E desc[UR6][R8.64+0x14], R11 ;  /* 0x0000140b08007986 */ /* 0x0001e8000c101906 */
[----:B------:R0:W-:Y:S04]  /*0400*/  STG.E desc[UR6][R8.64+0x18], R11 ;  /* 0x0000180b08007986 */ /* 0x0001e8000c101906 */
[----:B------:R0:W-:Y:S02]  /*0410*/  STG.E desc[UR6][R8.64+0x1c], R11 ;  /* 0x00001c0b08007986 */ /* 0x0001e4000c101906 */
.L_x_4:
[----:B------:R-:W-:Y:S05]  /*0420*/  @!P1 BRA `(.L_x_3) ;  /* 0x0000000000409947 */ /* 0x000fea0003800000 */
[----:B------:R-:W-:Y:S02]  /*0430*/  LOP3.LUT R12, R12, 0x1, RZ, 0xc0, !PT ;  /* 0x000000010c0c7812 */ /* 0x000fe400078ec0ff */
[----:B------:R-:W-:Y:S02]  /*0440*/  ISETP.GE.U32.AND P0, PT, R13, 0x4, PT ;  /* 0x000000040d00780c */ /* 0x000fe40003f06070 */
[----:B------:R-:W-:-:S13]  /*0450*/  ISETP.NE.U32.AND P1, PT, R12, 0x1, PT ;  /* 0x000000010c00780c */ /* 0x000fda0003f25070 */
[----:B0-----:R-:W0:Y:S01]  /*0460*/  @!P1 LDC.64 R10, c[0x0][0x388] ;  /* 0x0000e200ff0a9b82 */ /* 0x001e220000000a00 */
[----:B-1----:R-:W-:Y:S01]  /*0470*/  @!P1 IMAD.MOV.U32 R15, RZ, RZ, 0x3f3504f3 ;  /* 0x3f3504f3ff0f9424 */ /* 0x002fe200078e00ff */
[----:B------:R-:W-:Y:S06]  /*0480*/  @!P0 BRA `(.L_x_5) ;  /* 0x0000000000208947 */ /* 0x000fec0003800000 */
[----:B------:R-:W1:Y:S01]  /*0490*/  LDC.64 R8, c[0x0][0x388] ;  /* 0x0000e200ff087b82 */ /* 0x000e620000000a00 */
[----:B------:R-:W-:Y:S02]  /*04a0*/  HFMA2 R13, -RZ, RZ, 1.8017578125, 7.5519084930419921875e-05 ;  /* 0x3f3504f3ff0d7431 */ /* 0x000fe400000001ff */
[----:B-1----:R-:W-:-:S04]  /*04b0*/  IMAD.WIDE.U32 R8, R7, 0x4, R8 ;  /* 0x0000000407087825 */ /* 0x002fc800078e0008 */
[----:B------:R-:W-:Y:S01]  /*04c0*/  VIADD R7, R7, 0x4 ;  /* 0x0000000407077836 */ /* 0x000fe20000000000 */
[----:B------:R1:W-:Y:S04]  /*04d0*/  STG.E desc[UR6][R8.64], R13 ;  /* 0x0000000d08007986 */ /* 0x0003e8000c101906 */
[----:B------:R1:W-:Y:S04]  /*04e0*/  STG.E desc[UR6][R8.64+0x4], R13 ;  /* 0x0000040d08007986 */ /* 0x0003e8000c101906 */
[----:B------:R1:W-:Y:S04]  /*04f0*/  STG.E desc[UR6][R8.64+0x8], R13 ;  /* 0x0000080d08007986 */ /* 0x0003e8000c101906 */
[----:B------:R1:W-:Y:S02]  /*0500*/  STG.E desc[UR6][R8.64+0xc], R13 ;  /* 0x00000c0d08007986 */ /* 0x0003e4000c101906 */
.L_x_5:
[----:B01----:R-:W-:-:S05]  /*0510*/  @!P1 IMAD.WIDE.U32 R8, R7, 0x4, R10 ;  /* 0x0000000407089825 */ /* 0x003fca00078e000a */
[----:B------:R2:W-:Y:S02]  /*0520*/  @!P1 STG.E desc[UR6][R8.64], R15 ;  /* 0x0000000f08009986 */ /* 0x0005e4000c101906 */
.L_x_3:
[----:B------:R-:W-:Y:S02]  /*0530*/  IMAD.SHL.U32 R4, R4, 0x2, RZ ;  /* 0x0000000204047824 */ /* 0x000fe400078e00ff */
[----:B------:R-:W-:-:S03]  /*0540*/  IMAD.MOV.U32 R13, RZ, RZ, RZ ;  /* 0x000000ffff0d7224 */ /* 0x000fc600078e00ff */
[C---:B------:R-:W-:Y:S02]  /*0550*/  ISETP.GE.AND P0, PT, R4.reuse, 0x10, PT ;  /* 0x000000100400780c */ /* 0x040fe40003f06270 */
[----:B------:R-:W-:-:S04]  /*0560*/  VIMNMX R7, PT, PT, R4, 0x1, !PT ;  /* 0x0000000104077848 */ /* 0x000fc80007fe0100 */
[----:B------:R-:W-:-:S04]  /*0570*/  LOP3.LUT R12, R7, 0xf, RZ, 0xc0, !PT ;  /* 0x0000000f070c7812 */ /* 0x000fc800078ec0ff */
[----:B------:R-:W-:-:S03]  /*0580*/  ISETP.NE.AND P1, PT, R12, RZ, PT ;  /* 0x000000ff0c00720c */ /* 0x000fc60003f25270 */
[----:B------:R-:W-:Y:S10]  /*0590*/  @!P0 BRA `(.L_x_6) ;  /* 0x00000000005c8947 */ /* 0x000ff40003800000 */
[----:B0-----:R-:W0:Y:S01]  /*05a0*/  LDC.64 R10, c[0x0][0x398] ;  /* 0x0000e600ff0a7b82 */ /* 0x001e220000000a00 */
[----:B------:R-:W-:Y:S01]  /*05b0*/  LOP3.LUT R13, R7, 0x7ffffff0, RZ, 0xc0, !PT ;  /* 0x7ffffff0070d7812 */ /* 0x000fe200078ec0ff */
[----:B------:R-:W-:-:S07]  /*05c0*/  IMAD.MOV.U32 R4, RZ, RZ, RZ ;  /* 0x000000ffff047224 */ /* 0x000fce00078e00ff */
.L_x_7:
[----:B0123--:R-:W-:-:S04]  /*05d0*/  IMAD.WIDE.U32 R8, R4, 0x4, R10 ;  /* 0x0000000404087825 */ /* 0x00ffc800078e000a */
[----:B------:R-:W-:Y:S01]  /*05e0*/  VIADD R4, R4, 0x10 ;  /* 0x0000001004047836 */ /* 0x000fe20000000000 */
[----:B------:R3:W-:Y:S04]  /*05f0*/  STG.E desc[UR6][R8.64], RZ ;  /* 0x000000ff08007986 */ /* 0x0007e8000c101906 */
[----:B------:R3:W-:Y:S01]  /*0600*/  STG.E desc[UR6][R8.64+0x4], RZ ;  /* 0x000004ff08007986 */ /* 0x0007e2000c101906 */
[----:B------:R-:W-:-:S03]  /*0610*/  ISETP.NE.AND P0, PT, R4, R13, PT ;  /* 0x0000000d0400720c */ /* 0x000fc60003f05270 */
[----:B------:R3:W-:Y:S04]  /*0620*/  STG.E desc[UR6][R8.64+0x8], RZ ;  /* 0x000008ff08007986 */ /* 0x0007e8000c101906 */
        /* <DEDUP_REMOVED lines=12> */
[----:B------:R3:W-:Y:S01]  /*06f0*/  STG.E desc[UR6][R8.64+0x3c], RZ ;  /* 0x00003cff08007986 */ /* 0x0007e2000c101906 */
[----:B------:R-:W-:Y:S05]  /*0700*/  @P0 BRA `(.L_x_7) ;  /* 0xfffffffc00b00947 */ /* 0x000fea000383ffff */
.L_x_6:
[----:B------:R-:W-:Y:S05]  /*0710*/  @!P1 BRA `(.L_x_0) ;  /* 0x0000000000909947 */ /* 0x000fea0003800000 */
[----:B------:R-:W-:Y:S02]  /*0720*/  ISETP.GE.U32.AND P0, PT, R12, 0x8, PT ;  /* 0x000000080c00780c */ /* 0x000fe40003f06070 */
[----:B------:R-:W-:-:S04]  /*0730*/  LOP3.LUT R4, R7, 0x7, RZ, 0xc0, !PT ;  /* 0x0000000707047812 */ /* 0x000fc800078ec0ff */
[----:B------:R-:W-:-:S07]  /*0740*/  ISETP.NE.AND P1, PT, R4, RZ, PT ;  /* 0x000000ff0400720c */ /* 0x000fce0003f25270 */
[----:B------:R-:W-:Y:S06]  /*0750*/  @!P0 BRA `(.L_x_8) ;  /* 0x00000000002c8947 */ /* 0x000fec0003800000 */
[----:B0123--:R-:W0:Y:S02]  /*0760*/  LDC.64 R8, c[0x0][0x398] ;  /* 0x0000e600ff087b82 */ /* 0x00fe240000000a00 */
[----:B0-----:R-:W-:-:S04]  /*0770*/  IMAD.WIDE.U32 R8, R13, 0x4, R8 ;  /* 0x000000040d087825 */ /* 0x001fc800078e0008 */
[----:B------:R-:W-:Y:S01]  /*0780*/  VIADD R13, R13, 0x8 ;  /* 0x000000080d0d7836 */ /* 0x000fe20000000000 */
[----:B------:R4:W-:Y:S04]  /*0790*/  STG.E desc[UR6][R8.64], RZ ;  /* 0x000000ff08007986 */ /* 0x0009e8000c101906 */
[----:B------:R4:W-:Y:S04]  /*07a0*/  STG.E desc[UR6][R8.64+0x4], RZ ;  /* 0x000004ff08007986 */ /* 0x0009e8000c101906 */
[----:B------:R4:W-:Y:S04]  /*07b0*/  STG.E desc[UR6][R8.64+0x8], RZ ;  /* 0x000008ff08007986 */ /* 0x0009e8000c101906 */
[----:B------:R4:W-:Y:S04]  /*07c0*/  STG.E desc[UR6][R8.64+0xc], RZ ;  /* 0x00000cff08007986 */ /* 0x0009e8000c101906 */
[----:B------:R4:W-:Y:S04]  /*07d0*/  STG.E desc[UR6][R8.64+0x10], RZ ;  /* 0x000010ff08007986 */ /* 0x0009e8000c101906 */
[----:B------:R4:W-:Y:S04]  /*07e0*/  STG.E desc[UR6][R8.64+0x14], RZ ;  /* 0x000014ff08007986 */ /* 0x0009e8000c101906 */
[----:B------:R4:W-:Y:S04]  /*07f0*/  STG.E desc[UR6][R8.64+0x18], RZ ;  /* 0x000018ff08007986 */ /* 0x0009e8000c101906 */
[----:B------:R4:W-:Y:S02]  /*0800*/  STG.E desc[UR6][R8.64+0x1c], RZ ;  /* 0x00001cff08007986 */ /* 0x0009e4000c101906 */
.L_x_8:
[----:B------:R-:W-:Y:S05]  /*0810*/  @!P1 BRA `(.L_x_0) ;  /* 0x0000000000509947 */ /* 0x000fea0003800000 */
[----:B------:R-:W-:Y:S02]  /*0820*/  ISETP.GE.U32.AND P0, PT, R4, 0x4, PT ;  /* 0x000000040400780c */ /* 0x000fe40003f06070 */
[----:B------:R-:W-:-:S04]  /*0830*/  LOP3.LUT R7, R7, 0x3, RZ, 0xc0, !PT ;  /* 0x0000000307077812 */ /* 0x000fc800078ec0ff */
[----:B------:R-:W-:-:S07]  /*0840*/  ISETP.NE.AND P1, PT, R7, RZ, PT ;  /* 0x000000ff0700720c */ /* 0x000fce0003f25270 */
[----:B------:R-:W-:Y:S06]  /*0850*/  @!P0 BRA `(.L_x_9) ;  /* 0x00000000001c8947 */ /* 0x000fec0003800000 */
[----:B01234-:R-:W0:Y:S02]  /*0860*/  LDC.64 R8, c[0x0][0x398] ;  /* 0x0000e600ff087b82 */ /* 0x01fe240000000a00 */
[----:B0-----:R-:W-:-:S04]  /*0870*/  IMAD.WIDE.U32 R8, R13, 0x4, R8 ;  /* 0x000000040d087825 */ /* 0x001fc800078e0008 */
[----:B------:R-:W-:Y:S01]  /*0880*/  VIADD R13, R13, 0x4 ;  /* 0x000000040d0d7836 */ /* 0x000fe20000000000 */
[----:B------:R0:W-:Y:S04]  /*0890*/  STG.E desc[UR6][R8.64], RZ ;  /* 0x000000ff08007986 */ /* 0x0001e8000c101906 */
[----:B------:R0:W-:Y:S04]  /*08a0*/  STG.E desc[UR6][R8.64+0x4], RZ ;  /* 0x000004ff08007986 */ /* 0x0001e8000c101906 */
[----:B------:R0:W-:Y:S04]  /*08b0*/  STG.E desc[UR6][R8.64+0x8], RZ ;  /* 0x000008ff08007986 */ /* 0x0001e8000c101906 */
[----:B------:R0:W-:Y:S02]  /*08c0*/  STG.E desc[UR6][R8.64+0xc], RZ ;  /* 0x00000cff08007986 */ /* 0x0001e4000c101906 */
.L_x_9:
[----:B------:R-:W-:Y:S05]  /*08d0*/  @!P1 BRA `(.L_x_0) ;  /* 0x0000000000209947 */ /* 0x000fea0003800000 */
[----:B0-----:R-:W0:Y:S01]  /*08e0*/  LDC.64 R10, c[0x0][0x398] ;  /* 0x0000e600ff0a7b82 */ /* 0x001e220000000a00 */
[----:B------:R-:W-:-:S05]  /*08f0*/  UMOV UR4, URZ ;  /* 0x000000ff00047c82 */ /* 0x000fca0008000000 */
.L_x_10:
[----:B01234-:R-:W-:Y:S01]  /*0900*/  IMAD.WIDE.U32 R8, R13, 0x4, R10 ;  /* 0x000000040d087825 */ /* 0x01ffe200078e000a */
[----:B------:R-:W-:-:S03]  /*0910*/  UIADD3 UR4, UPT, UPT, UR4, 0x1, URZ ;  /* 0x0000000104047890 */ /* 0x000fc6000fffe0ff */
[----:B------:R-:W-:Y:S01]  /*0920*/  VIADD R13, R13, 0x1 ;  /* 0x000000010d0d7836 */ /* 0x000fe20000000000 */
[----:B------:R0:W-:Y:S02]  /*0930*/  STG.E desc[UR6][R8.64], RZ ;  /* 0x000000ff08007986 */ /* 0x0001e4000c101906 */
[----:B------:R-:W-:-:S13]  /*0940*/  ISETP.NE.AND P0, PT, R7, UR4, PT ;  /* 0x0000000407007c0c */ /* 0x000fda000bf05270 */
[----:B------:R-:W-:Y:S05]  /*0950*/  @P0 BRA `(.L_x_10) ;  /* 0xfffffffc00e80947 */ /* 0x000fea000383ffff */
.L_x_0:
[----:B------:R-:W5:Y:S01]  /*0960*/  LDCU.64 UR4, c[0x0][0x390] ;  /* 0x00007200ff0477ac */ /* 0x000f620008000a00 */
[C---:B------:R-:W-:Y:S02]  /*0970*/  SHF.L.U32 R16, R2.reuse, 0x2, RZ ;  /* 0x0000000202107819 */ /* 0x040fe400000006ff */
[----:B------:R-:W-:Y:S02]  /*0980*/  SHF.L.U64.HI R4, R2, 0x2, R3 ;  /* 0x0000000202047819 */ /* 0x000fe40000010203 */
[----:B-----5:R-:W-:-:S04]  /*0990*/  IADD3 R28, P0, PT, R16, UR4, RZ ;  /* 0x00000004101c7c10 */ /* 0x020fc8000ff1e0ff */
[----:B------:R-:W-:-:S05]  /*09a0*/  IADD3.X R29, PT, PT, R4, UR5, RZ, P0, !PT ;  /* 0x00000005041d7c10 */ /* 0x000fca00087fe4ff */
[----:B------:R-:W5:Y:S02]  /*09b0*/  LDG.E R3, desc[UR6][R28.64] ;  /* 0x000000061c037981 */ /* 0x000f64000c1e1900 */
[----:B-----5:R-:W-:-:S13]  /*09c0*/  ISETP.GE.AND P0, PT, R3, RZ, PT ;  /* 0x000000ff0300720c */ /* 0x020fda0003f06270 */
[----:B------:R-:W-:Y:S05]  /*09d0*/  @!P0 EXIT ;  /* 0x000000000000894d */ /* 0x000fea0003800000 */
[----:B-12---:R-:W1:Y:S01]  /*09e0*/  LDC.64 R14, c[0x0][0x388] ;  /* 0x0000e200ff0e7b82 */ /* 0x006e620000000a00 */
[----:B------:R-:W2:Y:S01]  /*09f0*/  LDCU.64 UR4, c[0x0][0x398] ;  /* 0x00007300ff0477ac */ /* 0x000ea20008000a00 */
[----:B------:R-:W-:Y:S01]  /*0a00*/  IMAD.SHL.U32 R7, R2, 0x2, RZ ;  /* 0x0000000202077824 */ /* 0x000fe200078e00ff */
[----:B------:R-:W-:Y:S01]  /*0a10*/  LOP3.LUT R3, R5, 0x5491333, RZ, 0x3c, !PT ;  /* 0x0549133305037812 */ /* 0x000fe200078e3cff */
[----:B------:R-:W-:Y:S01]  /*0a20*/  VIADD R19, R6, 0x583f19 ;  /* 0x00583f1906137836 */ /* 0x000fe20000000000 */
[----:B--2---:R-:W-:-:S04]  /*0a30*/  IADD3 R16, P0, PT, R16, UR4, RZ ;  /* 0x0000000410107c10 */ /* 0x004fc8000ff1e0ff */
[----:B------:R-:W-:Y:S01]  /*0a40*/  IADD3.X R17, PT, PT, R4, UR5, RZ, P0, !PT ;  /* 0x0000000504117c10 */ /* 0x000fe200087fe4ff */
[----:B------:R-:W-:Y:S01]  /*0a50*/  VIADD R4, R5, 0x1f123bb5 ;  /* 0x1f123bb505047836 */ /* 0x000fe20000000000 */
[----:B------:R-:W-:Y:S01]  /*0a60*/  LOP3.LUT R5, R6, 0x159a55e5, RZ, 0x3c, !PT ;  /* 0x159a55e506057812 */ /* 0x000fe200078e3cff */
[----:B-1----:R-:W-:-:S04]  /*0a70*/  IMAD.WIDE R14, R7, 0x4, R14 ;  /* 0x00000004070e7825 */ /* 0x002fc800078e020e */
[----:B------:R-:W-:Y:S02]  /*0a80*/  VIADD R6, R6, 0x75bcd15 ;  /* 0x075bcd1506067836 */ /* 0x000fe40000000000 */
[----:B------:R-:W-:-:S07]  /*0a90*/  IMAD.MOV.U32 R7, RZ, RZ, RZ ;  /* 0x000000ffff077224 */ /* 0x000fce00078e00ff */
.L_x_23:
[----:B------:R-:W1:Y:S01]  /*0aa0*/  LDC.64 R12, c[0x0][0x380] ;  /* 0x0000e000ff0c7b82 */ /* 0x000e620000000a00 */
[----:B0-----:R-:W0:Y:S02]  /*0ab0*/  LDCU UR4, c[0x0][0x3a4] ;  /* 0x00007480ff0477ac */ /* 0x001e240008000800 */
[----:B0--34-:R-:W-:-:S04]  /*0ac0*/  IMAD R9, R2, UR4, R7 ;  /* 0x0000000402097c24 */ /* 0x019fc8000f8e0207 */
[----:B-1----:R-:W-:Y:S02]  /*0ad0*/  IMAD.WIDE R12, R9, 0x4, R12 ;  /* 0x00000004090c7825 */ /* 0x002fe400078e020c */
[----:B------:R0:W5:Y:S04]  /*0ae0*/  LDG.E R9, desc[UR6][R14.64] ;  /* 0x000000060e097981 */ /* 0x000168000c1e1900 */
[----:B------:R-:W2:Y:S01]  /*0af0*/  LDG.E R8, desc[UR6][R12.64] ;  /* 0x000000060c087981 */ /* 0x000ea2000c1e1900 */
[----:B------:R-:W-:Y:S01]  /*0b00*/  BSSY.RECONVERGENT B0, `(.L_x_11) ;  /* 0x000006b000007945 */ /* 0x000fe20003800200 */
[----:B--2---:R-:W-:-:S06]  /*0b10*/  FMUL R11, R8, 0.63661974668502807617 ;  /* 0x3f22f983080b7820 */ /* 0x004fcc0000400000 */
[----:B------:R-:W1:Y:S01]  /*0b20*/  F2I.NTZ R11, R11 ;  /* 0x0000000b000b7305 */ /* 0x000e620000203100 */
[----:B------:R-:W-:Y:S02]  /*0b30*/  FSETP.GE.AND P0, PT, |R8|, 105615, PT ;  /* 0x47ce47800800780b */ /* 0x000fe40003f06200 */
[----:B-1----:R-:W-:-:S05]  /*0b40*/  I2FP.F32.S32 R21, R11 ;  /* 0x0000000b00157245 */ /* 0x002fca0000201400 */
[----:B------:R-:W-:-:S04]  /*0b50*/  FFMA R10, R21, -1.5707962512969970703, R8 ;  /* 0xbfc90fda150a7823 */ /* 0x000fc80000000008 */
[----:B------:R-:W-:-:S04]  /*0b60*/  FFMA R10, R21, -7.5497894158615963534e-08, R10 ;  /* 0xb3a22168150a7823 */ /* 0x000fc8000000000a */
[----:B------:R-:W-:Y:S01]  /*0b70*/  FFMA R18, R21, -5.3903029534742383927e-15, R10 ;  /* 0xa7c234c515127823 */ /* 0x000fe2000000000a */
[----:B------:R-:W-:Y:S02]  /*0b80*/  IMAD.MOV.U32 R10, RZ, RZ, R5 ;  /* 0x000000ffff0a7224 */ /* 0x000fe400078e0005 */
[----:B------:R-:W-:Y:S02]  /*0b90*/  IMAD.MOV.U32 R5, RZ, RZ, R4 ;  /* 0x000000ffff057224 */ /* 0x000fe400078e0004 */
[----:B------:R-:W-:Y:S01]  /*0ba0*/  IMAD.MOV.U32 R4, RZ, RZ, R3 ;  /* 0x000000ffff047224 */ /* 0x000fe200078e0003 */
[----:B------:R-:W-:Y:S01]  /*0bb0*/  MOV R3, R19 ;  /* 0x0000001300037202 */ /* 0x000fe20000000f00 */
[----:B0-----:R-:W-:Y:S06]  /*0bc0*/  @!P0 BRA `(.L_x_12) ;  /* 0x0000000400788947 */ /* 0x001fec0003800000 */
[----:B------:R-:W-:-:S13]  /*0bd0*/  FSETP.NEU.AND P0, PT, |R8|, +INF , PT ;  /* 0x7f8000000800780b */ /* 0x000fda0003f0d200 */
[----:B------:R-:W-:Y:S01]  /*0be0*/  @!P0 FMUL R18, RZ, R8 ;  /* 0x00000008ff128220 */ /* 0x000fe20000400000 */
[----:B------:R-:W-:Y:S01]  /*0bf0*/  @!P0 IMAD.MOV.U32 R11, RZ, RZ, RZ ;  /* 0x000000ffff0b8224 */ /* 0x000fe200078e00ff */
[----:B------:R-:W-:Y:S06]  /*0c00*/  @!P0 BRA `(.L_x_12) ;  /* 0x0000000400688947 */ /* 0x000fec0003800000 */
[----:B------:R-:W-:Y:S01]  /*0c10*/  IMAD.SHL.U32 R11, R8, 0x100, RZ ;  /* 0x00000100080b7824 */ /* 0x000fe200078e00ff */
[----:B------:R-:W-:Y:S01]  /*0c20*/  CS2R R20, SRZ ;  /* 0x0000000000147805 */ /* 0x000fe2000001ff00 */
[----:B------:R-:W0:Y:S03]  /*0c30*/  LDCU.64 UR8, c[0x4][0x40] ;  /* 0x01000800ff0877ac */ /* 0x000e260008000a00 */
[----:B------:R-:W-:Y:S01]  /*0c40*/  LOP3.LUT R11, R11, 0x80000000, RZ, 0xfc, !PT ;  /* 0x800000000b0b7812 */ /* 0x000fe200078efcff */
[----:B------:R-:W-:Y:S01]  /*0c50*/  UMOV UR5, URZ ;  /* 0x000000ff00057c82 */ /* 0x000fe20008000000 */
[----:B------:R-:W-:-:S05]  /*0c60*/  UMOV UR4, URZ ;  /* 0x000000ff00047c82 */ /* 0x000fca0008000000 */
.L_x_13:
[----:B0-----:R-:W-:Y:S02]  /*0c70*/  IMAD.U32 R18, RZ, RZ, UR8 ;  /* 0x00000008ff127e24 */ /* 0x001fe4000f8e00ff */
[----:B------:R-:W-:-:S05]  /*0c80*/  IMAD.U32 R19, RZ, RZ, UR9 ;  /* 0x00000009ff137e24 */ /* 0x000fca000f8e00ff */
[----:B------:R-:W2:Y:S01]  /*0c90*/  LDG.E.CONSTANT R18, desc[UR6][R18.64] ;  /* 0x0000000612127981 */ /* 0x000ea2000c1e9900 */
[----:B------:R-:W-:Y:S01]  /*0ca0*/  UIADD3 UR4, UPT, UPT, UR4, 0x1, URZ ;  /* 0x0000000104047890 */ /* 0x000fe2000fffe0ff */
[C---:B------:R-:W-:Y:S01]  /*0cb0*/  ISETP.EQ.AND P1, PT, R20.reuse, 0x4, PT ;  /* 0x000000041400780c */ /* 0x040fe20003f22270 */
[----:B------:R-:W-:Y:S01]  /*0cc0*/  UIADD3 UR8, UP1, UPT, UR8, 0x4, URZ ;  /* 0x0000000408087890 */ /* 0x000fe2000ff3e0ff */
[C---:B------:R-:W-:Y:S01]  /*0cd0*/  ISETP.EQ.AND P2, PT, R20.reuse, 0x8, PT ;  /* 0x000000081400780c */ /* 0x040fe20003f42270 */
[----:B------:R-:W-:Y:S01]  /*0ce0*/  UISETP.NE.AND UP0, UPT, UR4, 0x6, UPT ;  /* 0x000000060400788c */ /* 0x000fe2000bf05270 */
[C---:B------:R-:W-:Y:S01]  /*0cf0*/  ISETP.EQ.AND P3, PT, R20.reuse, 0xc, PT ;  /* 0x0000000c1400780c */ /* 0x040fe20003f62270 */
[----:B------:R-:W-:Y:S01]  /*0d00*/  UIADD3.X UR9, UPT, UPT, URZ, UR9, URZ, UP1, !UPT ;  /* 0x00000009ff097290 */ /* 0x000fe20008ffe4ff */
[C---:B------:R-:W-:Y:S02]  /*0d10*/  ISETP.EQ.AND P4, PT, R20.reuse, 0x10, PT ;  /* 0x000000101400780c */ /* 0x040fe40003f82270 */
[----:B------:R-:W-:Y:S01]  /*0d20*/  ISETP.EQ.AND P5, PT, R20, 0x14, PT ;  /* 0x000000141400780c */ /* 0x000fe20003fa2270 */
[----:B--2---:R-:W-:-:S03]  /*0d30*/  IMAD.WIDE.U32 R18, R18, R11, RZ ;  /* 0x0000000b12127225 */ /* 0x004fc600078e00ff */
[----:B------:R-:W-:-:S04]  /*0d40*/  IADD3 R18, P0, PT, R18, R21, RZ ;  /* 0x0000001512127210 */ /* 0x000fc80007f1e0ff */
[----:B------:R-:W-:Y:S01]  /*0d50*/  IADD3.X R21, PT, PT, R19, UR5, RZ, P0, !PT ;  /* 0x0000000513157c10 */ /* 0x000fe200087fe4ff */
[--C-:B------:R-:W-:Y:S01]  /*0d60*/  @P1 IMAD.MOV.U32 R23, RZ, RZ, R18.reuse ;  /* 0x000000ffff171224 */ /* 0x100fe200078e0012 */
[C---:B------:R-:W-:Y:S01]  /*0d70*/  ISETP.EQ.AND P0, PT, R20.reuse, RZ, PT ;  /* 0x000000ff1400720c */ /* 0x040fe20003f02270 */
[--C-:B------:R-:W-:Y:S01]  /*0d80*/  @P2 IMAD.MOV.U32 R24, RZ, RZ, R18.reuse ;  /* 0x000000ffff182224 */ /* 0x100fe200078e0012 */
[----:B------:R-:W-:Y:S01]  /*0d90*/  @P4 MOV R26, R18 ;  /* 0x00000012001a4202 */ /* 0x000fe20000000f00 */
[--C-:B------:R-:W-:Y:S02]  /*0da0*/  @P3 IMAD.MOV.U32 R25, RZ, RZ, R18.reuse ;  /* 0x000000ffff193224 */ /* 0x100fe400078e0012 */
[----:B------:R-:W-:Y:S02]  /*0db0*/  @P5 IMAD.MOV.U32 R27, RZ, RZ, R18 ;  /* 0x000000ffff1b5224 */ /* 0x000fe400078e0012 */
[----:B------:R-:W-:-:S06]  /*0dc0*/  VIADD R20, R20, 0x4 ;  /* 0x0000000414147836 */ /* 0x000fcc0000000000 */
[----:B------:R-:W-:Y:S01]  /*0dd0*/  @P0 IMAD.MOV.U32 R22, RZ, RZ, R18 ;  /* 0x000000ffff160224 */ /* 0x000fe200078e0012 */
[----:B------:R-:W-:Y:S06]  /*0de0*/  BRA.U UP0, `(.L_x_13) ;  /* 0xfffffffd00a07547 */ /* 0x000fec000b83ffff */
[----:B------:R-:W-:Y:S01]  /*0df0*/  SHF.R.U32.HI R20, RZ, 0x17, R8 ;  /* 0x00000017ff147819 */ /* 0x000fe20000011608 */
[----:B------:R-:W-:Y:S03]  /*0e00*/  BSSY.RECONVERGENT B1, `(.L_x_14) ;  /* 0x0000028000017945 */ /* 0x000fe60003800200 */
[C---:B------:R-:W-:Y:S02]  /*0e10*/  LOP3.LUT R11, R20.reuse, 0xe0, RZ, 0xc0, !PT ;  /* 0x000000e0140b7812 */ /* 0x040fe400078ec0ff */
[----:B------:R-:W-:-:S03]  /*0e20*/  LOP3.LUT P6, RZ, R20, 0x1f, RZ, 0xc0, !PT ;  /* 0x0000001f14ff7812 */ /* 0x000fc600078cc0ff */
[----:B------:R-:W-:-:S05]  /*0e30*/  VIADD R11, R11, 0xffffff80 ;  /* 0xffffff800b0b7836 */ /* 0x000fca0000000000 */
[----:B------:R-:W-:-:S05]  /*0e40*/  SHF.R.U32.HI R11, RZ, 0x5, R11 ;  /* 0x00000005ff0b7819 */ /* 0x000fca000001160b */
[----:B------:R-:W-:-:S05]  /*0e50*/  IMAD.U32 R19, R11, -0x4, RZ ;  /* 0xfffffffc0b137824 */ /* 0x000fca00078e00ff */
[C---:B------:R-:W-:Y:S02]  /*0e60*/  ISETP.EQ.AND P3, PT, R19.reuse, -0x18, PT ;  /* 0xffffffe81300780c */ /* 0x040fe40003f62270 */
[C---:B------:R-:W-:Y:S02]  /*0e70*/  ISETP.EQ.AND P4, PT, R19.reuse, -0x14, PT ;  /* 0xffffffec1300780c */ /* 0x040fe40003f82270 */
[C---:B------:R-:W-:Y:S02]  /*0e80*/  ISETP.EQ.AND P2, PT, R19.reuse, -0x10, PT ;  /* 0xfffffff01300780c */ /* 0x040fe40003f42270 */
[C---:B------:R-:W-:Y:S02]  /*0e90*/  ISETP.EQ.AND P1, PT, R19.reuse, -0xc, PT ;  /* 0xfffffff41300780c */ /* 0x040fe40003f22270 */
[C---:B------:R-:W-:Y:S02]  /*0ea0*/  ISETP.EQ.AND P0, PT, R19.reuse, -0x8, PT ;  /* 0xfffffff81300780c */ /* 0x040fe40003f02270 */
[----:B------:R-:W-:-:S03]  /*0eb0*/  ISETP.EQ.AND P5, PT, R19, RZ, PT ;  /* 0x000000ff1300720c */ /* 0x000fc60003fa2270 */
[--C-:B------:R-:W-:Y:S01]  /*0ec0*/  @P3 IMAD.MOV.U32 R18, RZ, RZ, R22.reuse ;  /* 0x000000ffff123224 */ /* 0x100fe200078e0016 */
[C---:B------:R-:W-:Y:S01]  /*0ed0*/  ISETP.EQ.AND P3, PT, R19.reuse, -0x4, PT ;  /* 0xfffffffc1300780c */ /* 0x040fe20003f62270 */
[----:B------:R-:W-:Y:S02]  /*0ee0*/  @P4 IMAD.MOV.U32 R11, RZ, RZ, R22 ;  /* 0x000000ffff0b4224 */ /* 0x000fe400078e0016 */
[--C-:B------:R-:W-:Y:S01]  /*0ef0*/  @P4 IMAD.MOV.U32 R18, RZ, RZ, R23.reuse ;  /* 0x000000ffff124224 */ /* 0x100fe200078e0017 */
[----:B------:R-:W-:Y:S01]  /*0f00*/  ISETP.EQ.AND P4, PT, R19, 0x4, PT ;  /* 0x000000041300780c */ /* 0x000fe20003f82270 */
[----:B------:R-:W-:Y:S01]  /*0f10*/  @P2 IMAD.MOV.U32 R11, RZ, RZ, R23 ;  /* 0x000000ffff0b2224 */ /* 0x000fe200078e0017 */
[----:B------:R-:W-:Y:S01]  /*0f20*/  @P2 MOV R18, R24 ;  /* 0x0000001800122202 */ /* 0x000fe20000000f00 */
[----:B------:R-:W-:Y:S02]  /*0f30*/  @P1 IMAD.MOV.U32 R11, RZ, RZ, R24 ;  /* 0x000000ffff0b1224 */ /* 0x000fe400078e0018 */
[----:B------:R-:W-:-:S02]  /*0f40*/  @P1 IMAD.MOV.U32 R18, RZ, RZ, R25 ;  /* 0x000000ffff121224 */ /* 0x000fc400078e0019 */
[----:B------:R-:W-:Y:S02]  /*0f50*/  @P0 IMAD.MOV.U32 R11, RZ, RZ, R25 ;  /* 0x000000ffff0b0224 */ /* 0x000fe400078e0019 */
[--C-:B------:R-:W-:Y:S02]  /*0f60*/  @P0 IMAD.MOV.U32 R18, RZ, RZ, R26.reuse ;  /* 0x000000ffff120224 */ /* 0x100fe400078e001a */
[----:B------:R-:W-:Y:S02]  /*0f70*/  @P3 IMAD.MOV.U32 R11, RZ, RZ, R26 ;  /* 0x000000ffff0b3224 */ /* 0x000fe400078e001a */
[--C-:B------:R-:W-:Y:S02]  /*0f80*/  @P3 IMAD.MOV.U32 R18, RZ, RZ, R27.reuse ;  /* 0x000000ffff123224 */ /* 0x100fe400078e001b */
[----:B------:R-:W-:Y:S01]  /*0f90*/  @P5 IMAD.MOV.U32 R11, RZ, RZ, R27 ;  /* 0x000000ffff0b5224 */ /* 0x000fe200078e001b */
[----:B------:R-:W-:Y:S01]  /*0fa0*/  @P4 MOV R11, R21 ;  /* 0x00000015000b4202 */ /* 0x000fe20000000f00 */
[----:B------:R-:W-:Y:S01]  /*0fb0*/  @P5 IMAD.MOV.U32 R18, RZ, RZ, R21 ;  /* 0x000000ffff125224 */ /* 0x000fe200078e0015 */
[----:B------:R-:W-:Y:S06]  /*0fc0*/  @!P6 BRA `(.L_x_15) ;  /* 0x00000000002ce947 */ /* 0x000fec0003800000 */
[----:B------:R-:W-:Y:S01]  /*0fd0*/  ISETP.EQ.AND P6, PT, R19, 0x8, PT ;  /* 0x000000081300780c */ /* 0x000fe20003fc2270 */
[----:B------:R-:W-:Y:S01]  /*0fe0*/  @P2 IMAD.MOV.U32 R19, RZ, RZ, R22 ;  /* 0x000000ffff132224 */ /* 0x000fe200078e0016 */
[----:B------:R-:W-:Y:S01]  /*0ff0*/  LOP3.LUT R20, R20, 0x1f, RZ, 0xc0, !PT ;  /* 0x0000001f14147812 */ /* 0x000fe200078ec0ff */
[----:B------:R-:W-:Y:S02]  /*1000*/  @P1 IMAD.MOV.U32 R19, RZ, RZ, R23 ;  /* 0x000000ffff131224 */ /* 0x000fe400078e0017 */
[----:B------:R-:W-:Y:S01]  /*1010*/  @P0 IMAD.MOV.U32 R19, RZ, RZ, R24 ;  /* 0x000000ffff130224 */ /* 0x000fe200078e0018 */
[----:B------:R-:W-:Y:S01]  /*1020*/  SHF.L.W.U32.HI R18, R11, R20, R18 ;  /* 0x000000140b127219 */ /* 0x000fe20000010e12 */
[----:B------:R-:W-:Y:S02]  /*1030*/  @P3 IMAD.MOV.U32 R19, RZ, RZ, R25 ;  /* 0x000000ffff133224 */ /* 0x000fe400078e0019 */
[----:B------:R-:W-:Y:S02]  /*1040*/  @P5 IMAD.MOV.U32 R19, RZ, RZ, R26 ;  /* 0x000000ffff135224 */ /* 0x000fe400078e001a */
[----:B------:R-:W-:-:S02]  /*1050*/  @P4 IMAD.MOV.U32 R19, RZ, RZ, R27 ;  /* 0x000000ffff134224 */ /* 0x000fc400078e001b */
[----:B------:R-:W-:-:S05]  /*1060*/  @P6 IMAD.MOV.U32 R19, RZ, RZ, R21 ;  /* 0x000000ffff136224 */ /* 0x000fca00078e0015 */
[----:B------:R-:W-:-:S07]  /*1070*/  SHF.L.W.U32.HI R11, R19, R20, R11 ;  /* 0x00000014130b7219 */ /* 0x000fce0000010e0b */
.L_x_15:
[----:B------:R-:W-:Y:S05]  /*1080*/  BSYNC.RECONVERGENT B1 ;  /* 0x0000000000017941 */ /* 0x000fea0003800200 */
.L_x_14:
[--C-:B------:R-:W-:Y:S01]  /*1090*/  SHF.L.W.U32.HI R19, R11, 0x2, R18.reuse ;  /* 0x000000020b137819 */ /* 0x100fe20000010e12 */
[----:B------:R-:W-:Y:S01]  /*10a0*/  UMOV UR4, 0x54442d19 ;  /* 0x54442d1900047882 */ /* 0x000fe20000000000 */
[----:B------:R-:W-:Y:S01]  /*10b0*/  ISETP.GE.AND P0, PT, R8, RZ, PT ;  /* 0x000000ff0800720c */ /* 0x000fe20003f06270 */
[----:B------:R-:W-:Y:S01]  /*10c0*/  UMOV UR5, 0x3bf921fb ;  /* 0x3bf921fb00057882 */ /* 0x000fe20000000000 */
[----:B------:R-:W-:Y:S02]  /*10d0*/  LOP3.LUT R8, R19, R8, RZ, 0x3c, !PT ;  /* 0x0000000813087212 */ /* 0x000fe400078e3cff */
[----:B------:R-:W-:Y:S02]  /*10e0*/  SHF.R.U32.HI R20, RZ, 0x1e, R18 ;  /* 0x0000001eff147819 */ /* 0x000fe40000011612 */
[----:B------:R-:W-:Y:S01]  /*10f0*/  ISETP.GE.AND P1, PT, R8, RZ, PT ;  /* 0x000000ff0800720c */ /* 0x000fe20003f26270 */
[----:B------:R-:W-:Y:S01]  /*1100*/  IMAD.SHL.U32 R8, R11, 0x4, RZ ;  /* 0x000000040b087824 */ /* 0x000fe200078e00ff */
[----:B------:R-:W-:-:S02]  /*1110*/  SHF.R.S32.HI R18, RZ, 0x1f, R19 ;  /* 0x0000001fff127819 */ /* 0x000fc40000011413 */
[----:B------:R-:W-:Y:S02]  /*1120*/  LEA.HI R11, R19, R20, RZ, 0x1 ;  /* 0x00000014130b7211 */ /* 0x000fe400078f08ff */
[C---:B------:R-:W-:Y:S02]  /*1130*/  LOP3.LUT R19, R18.reuse, R19, RZ, 0x3c, !PT ;  /* 0x0000001312137212 */ /* 0x040fe400078e3cff */
[----:B------:R-:W-:Y:S02]  /*1140*/  LOP3.LUT R18, R18, R8, RZ, 0x3c, !PT ;  /* 0x0000000812127212 */ /* 0x000fe400078e3cff */
[----:B------:R-:W-:-:S04]  /*1150*/  IADD3 R8, PT, PT, -R11, RZ, RZ ;  /* 0x000000ff0b087210 */ /* 0x000fc80007ffe1ff */
[----:B------:R-:W0:Y:S01]  /*1160*/  I2F.F64.S64 R18, R18 ;  /* 0x0000001200127312 */ /* 0x000e220000301c00 */
[----:B------:R-:W-:Y:S01]  /*1170*/  @!P0 IMAD.MOV.U32 R11, RZ, RZ, R8 ;  /* 0x000000ffff0b8224 */ /* 0x000fe200078e0008 */
[----:B0-----:R-:W-:-:S10]  /*1180*/  DMUL R20, R18, UR4 ;  /* 0x0000000412147c28 */ /* 0x001fd40008000000 */
[----:B------:R-:W0:Y:S02]  /*1190*/  F2F.F32.F64 R20, R20 ;  /* 0x0000001400147310 */ /* 0x000e240000301000 */
[----:B0-----:R-:W-:-:S07]  /*11a0*/  FSEL R18, -R20, R20, !P1 ;  /* 0x0000001414127208 */ /* 0x001fce0004800100 */
.L_x_12:
[----:B------:R-:W-:Y:S05]  /*11b0*/  BSYNC.RECONVERGENT B0 ;  /* 0x0000000000007941 */ /* 0x000fea0003800200 */
.L_x_11:
[C---:B------:R-:W-:Y:S01]  /*11c0*/  LOP3.LUT R8, R11.reuse, 0x1, RZ, 0xc0, !PT ;  /* 0x000000010b087812 */ /* 0x040fe200078ec0ff */
[----:B------:R-:W-:Y:S01]  /*11d0*/  VIADD R11, R11, 0x1 ;  /* 0x000000010b0b7836 */ /* 0x000fe20000000000 */
[----:B------:R-:W-:Y:S01]  /*11e0*/  UMOV UR4, 0xd2f1aa00 ;  /* 0xd2f1aa0000047882 */ /* 0x000fe20000000000 */
[----:B------:R-:W-:Y:S01]  /*11f0*/  IMAD.MOV.U32 R20, RZ, RZ, 0x3c0885e4 ;  /* 0x3c0885e4ff147424 */ /* 0x000fe200078e00ff */
[----:B------:R-:W-:Y:S01]  /*1200*/  ISETP.NE.U32.AND P0, PT, R8, 0x1, PT ;  /* 0x000000010800780c */ /* 0x000fe20003f05070 */
[----:B------:R-:W-:Y:S01]  /*1210*/  IMAD.MOV.U32 R8, RZ, RZ, 0x37cbac00 ;  /* 0x37cbac00ff087424 */ /* 0x000fe200078e00ff */
[----:B------:R-:W-:Y:S01]  /*1220*/  LOP3.LUT P1, RZ, R11, 0x2, RZ, 0xc0, !PT ;  /* 0x000000020bff7812 */ /* 0x000fe2000782c0ff */
[----:B------:R-:W-:Y:S01]  /*1230*/  FMUL R11, R18, R18 ;  /* 0x00000012120b7220 */ /* 0x000fe20000400000 */
[----:B------:R-:W-:Y:S01]  /*1240*/  FSEL R20, R20, 0.041666727513074874878, !P0 ;  /* 0x3d2aaabb14147808 */ /* 0x000fe20004000000 */
[----:B------:R-:W-:Y:S01]  /*1250*/  IMAD.MOV.U32 R19, RZ, RZ, 0x3e2aaaa8 ;  /* 0x3e2aaaa8ff137424 */ /* 0x000fe200078e00ff */
[----:B------:R-:W-:Y:S01]  /*1260*/  UMOV UR5, 0x3f50624d ;  /* 0x3f50624d00057882 */ /* 0x000fe20000000000 */
[----:B------:R-:W-:-:S03]  /*1270*/  FFMA R8, R11, R8, -0.0013887860113754868507 ;  /* 0xbab607ed0b087423 */ /* 0x000fc60000000008 */
[----:B------:R-:W-:Y:S02]  /*1280*/  FSEL R19, -R19, -0.4999999701976776123, !P0 ;  /* 0xbeffffff13137808 */ /* 0x000fe40004000100 */
[----:B------:R-:W-:-:S05]  /*1290*/  FSEL R8, R8, -0.00019574658654164522886, P0 ;  /* 0xb94d415308087808 */ /* 0x000fca0000000000 */
[----:B------:R-:W-:Y:S01]  /*12a0*/  FFMA R20, R11, R8, R20 ;  /* 0x000000080b147223 */ /* 0x000fe20000000014 */
[----:B------:R-:W-:-:S03]  /*12b0*/  FSEL R8, R18, 1, !P0 ;  /* 0x3f80000012087808 */ /* 0x000fc60004000000 */
[C---:B------:R-:W-:Y:S02]  /*12c0*/  FFMA R19, R11.reuse, R20, R19 ;  /* 0x000000140b137223 */ /* 0x040fe40000000013 */
[----:B------:R-:W-:-:S04]  /*12d0*/  FFMA R11, R11, R8, RZ ;  /* 0x000000080b0b7223 */ /* 0x000fc800000000ff */
[----:B------:R-:W-:Y:S02]  /*12e0*/  FFMA R19, R11, R19, R8 ;  /* 0x000000130b137223 */ /* 0x000fe40000000008 */
[----:B-----5:R-:W-:Y:S02]  /*12f0*/  F2F.F64.F32 R8, R9 ;  /* 0x0000000900087310 */ /* 0x020fe40000201800 */
[----:B------:R-:W-:-:S06]  /*1300*/  @P1 FADD R19, RZ, -R19 ;  /* 0x80000013ff131221 */ /* 0x000fcc0000000000 */
[----:B------:R-:W0:Y:S02]  /*1310*/  F2F.F64.F32 R18, R19 ;  /* 0x0000001300127310 */ /* 0x000e240000201800 */
[----:B0-----:R-:W-:Y:S01]  /*1320*/  DMUL R18, R18, UR4 ;  /* 0x0000000412127c28 */ /* 0x001fe20008000000 */
[----:B------:R-:W-:Y:S01]  /*1330*/  UMOV UR4, 0xd916872b ;  /* 0xd916872b00047882 */ /* 0x000fe20000000000 */
[----:B------:R-:W-:-:S06]  /*1340*/  UMOV UR5, 0x3feff7ce ;  /* 0x3feff7ce00057882 */ /* 0x000fcc0000000000 */
[----:B------:R-:W-:Y:S02]  /*1350*/  DFMA R20, R8, UR4, R18 ;  /* 0x0000000408147c2b */ /* 0x000fe40008000012 */
[----:B------:R0:W5:Y:S04]  /*1360*/  LDG.E R18, desc[UR6][R14.64+0x4] ;  /* 0x000004060e127981 */ /* 0x000168000c1e1900 */
[----:B------:R-:W1:Y:S02]  /*1370*/  F2F.F32.F64 R11, R20 ;  /* 0x00000014000b7310 */ /* 0x000e640000301000 */
[----:B-1----:R0:W-:Y:S04]  /*1380*/  STG.E desc[UR6][R14.64], R11 ;  /* 0x0000000b0e007986 */ /* 0x0021e8000c101906 */
        /* <DEDUP_REMOVED lines=9> */
[----:B0-----:R-:W-:Y:S06]  /*1420*/  @!P0 BRA `(.L_x_17) ;  /* 0x00000004006c8947 */ /* 0x001fec0003800000 */
[----:B------:R-:W-:-:S13]  /*1430*/  FSETP.NEU.AND P0, PT, |R12|, +INF , PT ;  /* 0x7f8000000c00780b */ /* 0x000fda0003f0d200 */
[----:B------:R-:W-:Y:S01]  /*1440*/  @!P0 FMUL R8, RZ, R12 ;  /* 0x0000000cff088220 */ /* 0x000fe20000400000 */
[----:B------:R-:W-:Y:S01]  /*1450*/  @!P0 IMAD.MOV.U32 R19, RZ, RZ, RZ ;  /* 0x000000ffff138224 */ /* 0x000fe200078e00ff */
[----:B------:R-:W-:Y:S06]  /*1460*/  @!P0 BRA `(.L_x_17) ;  /* 0x00000004005c8947 */ /* 0x000fec0003800000 */
[----:B------:R-:W-:Y:S01]  /*1470*/  IMAD.SHL.U32 R13, R12, 0x100, RZ ;  /* 0x000001000c0d7824 */ /* 0x000fe200078e00ff */
[----:B------:R-:W-:Y:S01]  /*1480*/  MOV R20, RZ ;  /* 0x000000ff00147202 */ /* 0x000fe20000000f00 */
[----:B------:R-:W-:Y:S01]  /*1490*/  IMAD.MOV.U32 R19, RZ, RZ, RZ ;  /* 0x000000ffff137224 */ /* 0x000fe200078e00ff */
[----:B------:R-:W-:Y:S02]  /*14a0*/  UMOV UR4, URZ ;  /* 0x000000ff00047c82 */ /* 0x000fe40008000000 */
[----:B------:R-:W-:-:S07]  /*14b0*/  LOP3.LUT R13, R13, 0x80000000, RZ, 0xfc, !PT ;  /* 0x800000000d0d7812 */ /* 0x000fce00078efcff */
.L_x_18:
[----:B------:R-:W0:Y:S02]  /*14c0*/  LDC.64 R8, c[0x4][0x40] ;  /* 0x01001000ff087b82 */ /* 0x000e240000000a00 */
[----:B0-----:R-:W-:-:S06]  /*14d0*/  IMAD.WIDE.U32 R8, R19, 0x4, R8 ;  /* 0x0000000413087825 */ /* 0x001fcc00078e0008 */
[----:B------:R-:W2:Y:S02]  /*14e0*/  LDG.E.CONSTANT R8, desc[UR6][R8.64] ;  /* 0x0000000608087981 */ /* 0x000ea4000c1e9900 */
[----:B--2---:R-:W-:-:S03]  /*14f0*/  IMAD.WIDE.U32 R8, R8, R13, RZ ;  /* 0x0000000d08087225 */ /* 0x004fc600078e00ff */
[----:B------:R-:W-:Y:S01]  /*1500*/  IADD3 R21, P0, PT, R8, R20, RZ ;  /* 0x0000001408157210 */ /* 0x000fe20007f1e0ff */
[C---:B------:R-:W-:Y:S02]  /*1510*/  IMAD.SHL.U32 R8, R19.reuse, 0x4, RZ ;  /* 0x0000000413087824 */ /* 0x040fe400078e00ff */
[----:B------:R-:W-:Y:S01]  /*1520*/  VIADD R19, R19, 0x1 ;  /* 0x0000000113137836 */ /* 0x000fe20000000000 */
[----:B------:R-:W-:Y:S02]  /*1530*/  IADD3.X R20, PT, PT, R9, UR4, RZ, P0, !PT ;  /* 0x0000000409147c10 */ /* 0x000fe400087fe4ff */
[C---:B------:R-:W-:Y:S02]  /*1540*/  ISETP.EQ.AND P0, PT, R8.reuse, RZ, PT ;  /* 0x000000ff0800720c */ /* 0x040fe40003f02270 */
[C---:B------:R-:W-:Y:S02]  /*1550*/  ISETP.EQ.AND P1, PT, R8.reuse, 0x4, PT ;  /* 0x000000040800780c */ /* 0x040fe40003f22270 */
[----:B------:R-:W-:-:S02]  /*1560*/  ISETP.EQ.AND P2, PT, R8, 0x8, PT ;  /* 0x000000080800780c */ /* 0x000fc40003f42270 */
[C---:B------:R-:W-:Y:S02]  /*1570*/  ISETP.EQ.AND P3, PT, R8.reuse, 0xc, PT ;  /* 0x0000000c0800780c */ /* 0x040fe40003f62270 */
[C---:B------:R-:W-:Y:S02]  /*1580*/  ISETP.EQ.AND P4, PT, R8.reuse, 0x10, PT ;  /* 0x000000100800780c */ /* 0x040fe40003f82270 */
[----:B------:R-:W-:-:S03]  /*1590*/  ISETP.EQ.AND P5, PT, R8, 0x14, PT ;  /* 0x000000140800780c */ /* 0x000fc60003fa2270 */
[--C-:B------:R-:W-:Y:S01]  /*15a0*/  @P0 IMAD.MOV.U32 R22, RZ, RZ, R21.reuse ;  /* 0x000000ffff160224 */ /* 0x100fe200078e0015 */
[----:B------:R-:W-:Y:S01]  /*15b0*/  ISETP.NE.AND P0, PT, R19, 0x6, PT ;  /* 0x000000061300780c */ /* 0x000fe20003f05270 */
[--C-:B------:R-:W-:Y:S02]  /*15c0*/  @P1 IMAD.MOV.U32 R23, RZ, RZ, R21.reuse ;  /* 0x000000ffff171224 */ /* 0x100fe400078e0015 */
[--C-:B------:R-:W-:Y:S02]  /*15d0*/  @P2 IMAD.MOV.U32 R24, RZ, RZ, R21.reuse ;  /* 0x000000ffff182224 */ /* 0x100fe400078e0015 */
[--C-:B------:R-:W-:Y:S02]  /*15e0*/  @P3 IMAD.MOV.U32 R25, RZ, RZ, R21.reuse ;  /* 0x000000ffff193224 */ /* 0x100fe400078e0015 */
[----:B------:R-:W-:Y:S02]  /*15f0*/  @P4 IMAD.MOV.U32 R26, RZ, RZ, R21 ;  /* 0x000000ffff1a4224 */ /* 0x000fe400078e0015 */
[----:B------:R-:W-:-:S04]  /*1600*/  @P5 MOV R27, R21 ;  /* 0x00000015001b5202 */ /* 0x000fc80000000f00 */
[----:B------:R-:W-:Y:S05]  /*1610*/  @P0 BRA `(.L_x_18) ;  /* 0xfffffffc00a80947 */ /* 0x000fea000383ffff */
        /* <DEDUP_REMOVED lines=25> */
[--C-:B------:R-:W-:Y:S01]  /*17b0*/  @P3 IMAD.MOV.U32 R13, RZ, RZ, R27.reuse ;  /* 0x000000ffff0d3224 */ /* 0x100fe200078e001b */
[----:B------:R-:W-:Y:S01]  /*17c0*/  @P5 MOV R13, R20 ;  /* 0x00000014000d5202 */ /* 0x000fe20000000f00 */
[----:B------:R-:W-:Y:S02]  /*17d0*/  @P5 IMAD.MOV.U32 R19, RZ, RZ, R27 ;  /* 0x000000ffff135224 */ /* 0x000fe400078e001b */
        /* <DEDUP_REMOVED lines=11> */
[----:B------:R-:W-:-:S04]  /*1890*/  @P6 MOV R9, R20 ;  /* 0x0000001400096202 */ /* 0x000fc80000000f00 */
[----:B------:R-:W-:-:S07]  /*18a0*/  SHF.L.W.U32.HI R19, R9, R8, R19 ;  /* 0x0000000809137219 */ /* 0x000fce0000010e13 */
.L_x_20:
[----:B------:R-:W-:Y:S05]  /*18b0*/  BSYNC.RECONVERGENT B1 ;  /* 0x0000000000017941 */ /* 0x000fea0003800200 */
.L_x_19:
        /* <DEDUP_REMOVED lines=11> */
[----:B------:R-:W-:Y:S01]  /*1970*/  LOP3.LUT R8, R13, R12, RZ, 0x3c, !PT ;  /* 0x0000000c0d087212 */ /* 0x000fe200078e3cff */
[----:B------:R-:W-:-:S04]  /*1980*/  IMAD.MOV R20, RZ, RZ, -R19 ;  /* 0x000000ffff147224 */ /* 0x000fc800078e0a13 */
[----:B------:R-:W-:Y:S01]  /*1990*/  @!P0 IMAD.MOV.U32 R19, RZ, RZ, R20 ;  /* 0x000000ffff138224 */ /* 0x000fe200078e0014 */
[----:B------:R-:W0:Y:S02]  /*19a0*/  I2F.F64.S64 R8, R8 ;  /* 0x0000000800087312 */ /* 0x000e240000301c00 */
[----:B0-----:R-:W-:-:S10]  /*19b0*/  DMUL R12, R8, UR4 ;  /* 0x00000004080c7c28 */ /* 0x001fd40008000000 */
[----:B------:R-:W0:Y:S02]  /*19c0*/  F2F.F32.F64 R12, R12 ;  /* 0x0000000c000c7310 */ /* 0x000e240000301000 */
[----:B0-----:R-:W-:-:S07]  /*19d0*/  FSEL R8, -R12, R12, !P1 ;  /* 0x0000000c0c087208 */ /* 0x001fce0004800100 */
.L_x_17:
[----:B------:R-:W-:Y:S05]  /*19e0*/  BSYNC.RECONVERGENT B0 ;  /* 0x0000000000007941 */ /* 0x000fea0003800200 */
.L_x_16:
[C---:B------:R-:W-:Y:S01]  /*19f0*/  LOP3.LUT R9, R19.reuse, 0x1, RZ, 0xc0, !PT ;  /* 0x0000000113097812 */ /* 0x040fe200078ec0ff */
[----:B------:R-:W-:Y:S01]  /*1a00*/  IMAD.MOV.U32 R12, RZ, RZ, 0x37cbac00 ;  /* 0x37cbac00ff0c7424 */ /* 0x000fe200078e00ff */
[----:B------:R-:W-:Y:S01]  /*1a10*/  LOP3.LUT P1, RZ, R19, 0x2, RZ, 0xc0, !PT ;  /* 0x0000000213ff7812 */ /* 0x000fe2000782c0ff */
[----:B------:R-:W-:Y:S01]  /*1a20*/  IMAD.MOV.U32 R20, RZ, RZ, 0x3d2aaabb ;  /* 0x3d2aaabbff147424 */ /* 0x000fe200078e00ff */
[----:B------:R-:W-:Y:S01]  /*1a30*/  ISETP.NE.U32.AND P0, PT, R9, 0x1, PT ;  /* 0x000000010900780c */ /* 0x000fe20003f05070 */
[----:B------:R-:W-:Y:S01]  /*1a40*/  FMUL R9, R8, R8 ;  /* 0x0000000808097220 */ /* 0x000fe20000400000 */
[----:B-----5:R-:W-:Y:S01]  /*1a50*/  F2F.F64.F32 R18, R18 ;  /* 0x0000001200127310 */ /* 0x020fe20000201800 */
[----:B------:R-:W-:Y:S01]  /*1a60*/  UMOV UR4, 0xd2f1aa00 ;  /* 0xd2f1aa0000047882 */ /* 0x000fe20000000000 */
[----:B------:R-:W-:Y:S01]  /*1a70*/  FSEL R20, R20, 0.0083327032625675201416, !P0 ;  /* 0x3c0885e414147808 */ /* 0x000fe20004000000 */
[----:B------:R-:W-:Y:S01]  /*1a80*/  FFMA R12, R9, R12, -0.0013887860113754868507 ;  /* 0xbab607ed090c7423 */ /* 0x000fe2000000000c */
[----:B------:R-:W-:Y:S01]  /*1a90*/  FSEL R8, R8, 1, P0 ;  /* 0x3f80000008087808 */ /* 0x000fe20000000000 */
[----:B------:R-:W-:Y:S01]  /*1aa0*/  UMOV UR5, 0x3f50624d ;  /* 0x3f50624d00057882 */ /* 0x000fe20000000000 */
[----:B------:R-:W-:Y:S01]  /*1ab0*/  SHF.R.U32.HI R13, RZ, 0x2, R6 ;  /* 0x00000002ff0d7819 */ /* 0x000fe20000011606 */
[----:B------:R-:W-:Y:S01]  /*1ac0*/  VIADD R0, R0, 0x587c5 ;  /* 0x000587c500007836 */ /* 0x000fe20000000000 */
[----:B------:R-:W-:Y:S01]  /*1ad0*/  FSEL R12, R12, -0.00019574658654164522886, !P0 ;  /* 0xb94d41530c0c7808 */ /* 0x000fe20004000000 */
[----:B------:R-:W-:Y:S01]  /*1ae0*/  BSSY.RECONVERGENT B0, `(.L_x_21) ;  /* 0x000001f000007945 */ /* 0x000fe20003800200 */
[----:B------:R-:W-:Y:S01]  /*1af0*/  LOP3.LUT R13, R13, R6, RZ, 0x3c, !PT ;  /* 0x000000060d0d7212 */ /* 0x000fe200078e3cff */
[----:B------:R-:W-:-:S02]  /*1b00*/  IMAD.SHL.U32 R6, R3, 0x10, RZ ;  /* 0x0000001003067824 */ /* 0x000fc400078e00ff */
[----:B------:R-:W-:Y:S01]  /*1b10*/  FFMA R12, R9, R12, R20 ;  /* 0x0000000c090c7223 */ /* 0x000fe20000000014 */
[----:B------:R-:W-:-:S05]  /*1b20*/  IMAD.MOV.U32 R20, RZ, RZ, 0x3effffff ;  /* 0x3effffffff147424 */ /* 0x000fca00078e00ff */
[----:B------:R-:W-:-:S05]  /*1b30*/  FSEL R20, -R20, -0.16666662693023681641, !P0 ;  /* 0xbe2aaaa814147808 */ /* 0x000fca0004000100 */
[C---:B------:R-:W-:Y:S01]  /*1b40*/  FFMA R12, R9.reuse, R12, R20 ;  /* 0x0000000c090c7223 */ /* 0x040fe20000000014 */
[----:B------:R-:W-:-:S04]  /*1b50*/  FFMA R9, R9, R8, RZ ;  /* 0x0000000809097223 */ /* 0x000fc800000000ff */
[----:B------:R-:W-:-:S04]  /*1b60*/  FFMA R12, R9, R12, R8 ;  /* 0x0000000c090c7223 */ /* 0x000fc80000000008 */
[----:B------:R-:W-:-:S04]  /*1b70*/  @P1 FADD R12, RZ, -R12 ;  /* 0x8000000cff0c1221 */ /* 0x000fc80000000000 */
[----:B------:R-:W0:Y:S02]  /*1b80*/  F2F.F64.F32 R8, R12 ;  /* 0x0000000c00087310 */ /* 0x000e240000201800 */
[----:B0-----:R-:W-:Y:S01]  /*1b90*/  DMUL R8, R8, UR4 ;  /* 0x0000000408087c28 */ /* 0x001fe20008000000 */
[----:B------:R-:W-:Y:S01]  /*1ba0*/  UMOV UR4, 0xd916872b ;  /* 0xd916872b00047882 */ /* 0x000fe20000000000 */
[----:B------:R-:W-:-:S06]  /*1bb0*/  UMOV UR5, 0x3feff7ce ;  /* 0x3feff7ce00057882 */ /* 0x000fcc0000000000 */
[----:B------:R-:W-:Y:S01]  /*1bc0*/  DFMA R8, R18, UR4, R8 ;  /* 0x0000000412087c2b */ /* 0x000fe20008000008 */
[----:B------:R-:W-:-:S04]  /*1bd0*/  SHF.L.U32 R19, R13, 0x1, RZ ;  /* 0x000000010d137819 */ /* 0x000fc800000006ff */
[----:B------:R-:W-:-:S05]  /*1be0*/  LOP3.LUT R6, R3, R6, R19, 0x96, !PT ;  /* 0x0000000603067212 */ /* 0x000fca00078e9613 */
[----:B------:R-:W0:Y:S01]  /*1bf0*/  F2F.F32.F64 R9, R8 ;  /* 0x0000000800097310 */ /* 0x000e220000301000 */
[----:B------:R-:W-:Y:S01]  /*1c00*/  LOP3.LUT R19, R6, R13, RZ, 0x3c, !PT ;  /* 0x0000000d06137212 */ /* 0x000fe200078e3cff */
[----:B------:R-:W-:-:S04]  /*1c10*/  IMAD.MOV.U32 R13, RZ, RZ, 0x2f800000 ;  /* 0x2f800000ff0d7424 */ /* 0x000fc800078e00ff */
[----:B------:R-:W-:-:S05]  /*1c20*/  IMAD.IADD R6, R19, 0x1, R0 ;  /* 0x0000000113067824 */ /* 0x000fca00078e0200 */
[----:B------:R-:W-:Y:S01]  /*1c30*/  I2FP.F32.U32 R6, R6 ;  /* 0x0000000600067245 */ /* 0x000fe20000201000 */
[----:B0-----:R-:W-:Y:S01]  /*1c40*/  FMUL R12, R9, R9 ;  /* 0x00000009090c7220 */ /* 0x001fe20000400000 */
[----:B------:R0:W-:Y:S03]  /*1c50*/  STG.E desc[UR6][R14.64+0x4], R9 ;  /* 0x000004090e007986 */ /* 0x0001e6000c101906 */
[----:B------:R-:W-:Y:S01]  /*1c60*/  FFMA R6, R6, R13, 1.1641532182693481445e-10 ;  /* 0x2f00000006067423 */ /* 0x000fe2000000000d */
[----:B------:R-:W-:-:S05]  /*1c70*/  FFMA R11, R11, R11, R12 ;  /* 0x0000000b0b0b7223 */ /* 0x000fca000000000c */
[----:B------:R-:W-:-:S13]  /*1c80*/  FSETP.GT.AND P0, PT, R11, R6, PT ;  /* 0x000000060b00720b */ /* 0x000fda0003f04000 */
[----:B0-----:R-:W-:Y:S05]  /*1c90*/  @!P0 BRA `(.L_x_22) ;  /* 0x00000000000c8947 */ /* 0x001fea0003800000 */
[----:B------:R-:W2:Y:S02]  /*1ca0*/  LDG.E R6, desc[UR6][R16.64] ;  /* 0x0000000610067981 */ /* 0x000ea4000c1e1900 */
[----:B--2---:R-:W-:-:S05]  /*1cb0*/  VIADD R9, R6, 0x1 ;  /* 0x0000000106097836 */ /* 0x004fca0000000000 */
[----:B------:R0:W-:Y:S02]  /*1cc0*/  STG.E desc[UR6][R16.64], R9 ;  /* 0x0000000910007986 */ /* 0x0001e4000c101906 */
.L_x_22:
[----:B------:R-:W-:Y:S05]  /*1cd0*/  BSYNC.RECONVERGENT B0 ;  /* 0x0000000000007941 */ /* 0x000fea0003800200 */
.L_x_21:
[----:B------:R-:W2:Y:S02]  /*1ce0*/  LDG.E R6, desc[UR6][R28.64] ;  /* 0x000000061c067981 */ /* 0x000ea4000c1e1900 */
[C---:B--2---:R-:W-:Y:S01]  /*1cf0*/  ISETP.GE.AND P0, PT, R7.reuse, R6, PT ;  /* 0x000000060700720c */ /* 0x044fe20003f06270 */
[----:B------:R-:W-:Y:S02]  /*1d00*/  VIADD R7, R7, 0x1 ;  /* 0x0000000107077836 */ /* 0x000fe40000000000 */
[----:B------:R-:W-:-:S10]  /*1d10*/  IMAD.MOV.U32 R6, RZ, RZ, R10 ;  /* 0x000000ffff067224 */ /* 0x000fd400078e000a */
[----:B------:R-:W-:Y:S05]  /*1d20*/  @!P0 BRA `(.L_x_23) ;  /* 0xffffffec005c8947 */ /* 0x000fea000383ffff */
[----:B------:R-:W-:Y:S05]  /*1d30*/  EXIT ;  /* 0x000000000000794d */ /* 0x000fea0003800000 */
.L_x_24:
[----:B------:R-:W-:-:S00]  /*1d40*/  BRA `(.L_x_24) ;  /* 0xfffffffc00fc7947 */ /* 0x000fc0000383ffff */
[----:B------:R-:W-:-:S00]  /*1d50*/  NOP ;  /* 0x0000000000007918 */ /* 0x000fc00000000000 */
        /* <DEDUP_REMOVED lines=10> */
.L_x_104:


//--------------------- .text._Z4sortPfS_Piiii    --------------------------
	.section	.text._Z4sortPfS_Piiii,"ax",@progbits
	.align	128
        .global         _Z4sortPfS_Piiii
        .type           _Z4sortPfS_Piiii,@function
        .size           _Z4sortPfS_Piiii,(.L_x_105 - _Z4sortPfS_Piiii)
        .other          _Z4sortPfS_Piiii,@"STO_CUDA_ENTRY STV_DEFAULT"
_Z4sortPfS_Piiii:
.text._Z4sortPfS_Piiii:
[----:B------:R-:W-:Y:S01]  /*0000*/  LDC R1, c[0x0][0x37c] ;  /* 0x0000df00ff017b82 */ /* 0x000fe20000000800 */
[----:B------:R-:W0:Y:S01]  /*0010*/  LDCU UR4, c[0x0][0x398] ;  /* 0x00007300ff0477ac */ /* 0x000e220008000800 */
[----:B------:R-:W1:Y:S01]  /*0020*/  LDCU.64 UR10, c[0x0][0x358] ;  /* 0x00006b00ff0a77ac */ /* 0x000e620008000a00 */
[----:B0-----:R-:W-:-:S09]  /*0030*/  UISETP.GE.AND UP0, UPT, UR4, 0x1, UPT ;  /* 0x000000010400788c */ /* 0x001fd2000bf06270 */
[----:B-1----:R-:W-:Y:S05]  /*0040*/  BRA.U !UP0, `(.L_x_25) ;  /* 0x00000005082c7547 */ /* 0x002fea000b800000 */
[----:B------:R-:W-:Y:S01]  /*0050*/  UISETP.GE.U32.AND UP1, UPT, UR4, 0x10, UPT ;  /* 0x000000100400788c */ /* 0x000fe2000bf26070 */
[----:B------:R-:W-:Y:S01]  /*0060*/  HFMA2 R5, -RZ, RZ, 0, 0 ;  /* 0x00000000ff057431 */ /* 0x000fe200000001ff */
[----:B------:R-:W-:-:S04]  /*0070*/  ULOP3.LUT UR8, UR4, 0xf, URZ, 0xc0, !UPT ;  /* 0x0000000f04087892 */ /* 0x000fc8000f8ec0ff */
[----:B------:R-:W-:-:S03]  /*0080*/  UISETP.NE.AND UP0, UPT, UR8, URZ, UPT ;  /* 0x000000ff0800728c */ /* 0x000fc6000bf05270 */
[----:B------:R-:W-:Y:S08]  /*0090*/  BRA.U !UP1, `(.L_x_26) ;  /* 0x00000001097c7547 */ /* 0x000ff0000b800000 */
[----:B------:R-:W0:Y:S01]  /*00a0*/  LDCU.64 UR6, c[0x0][0x390] ;  /* 0x00007200ff0677ac */ /* 0x000e220008000a00 */
[----:B------:R-:W-:-:S06]  /*00b0*/  ULOP3.LUT UR4, UR4, 0x7ffffff0, URZ, 0xc0, !UPT ;  /* 0x7ffffff004047892 */ /* 0x000fcc000f8ec0ff */
[----:B------:R-:W-:Y:S01]  /*00c0*/  IMAD.U32 R5, RZ, RZ, UR4 ;  /* 0x00000004ff057e24 */ /* 0x000fe2000f8e00ff */
[----:B0-----:R-:W-:-:S04]  /*00d0*/  UIADD3 UR5, UP1, UPT, UR6, 0x20, URZ ;  /* 0x0000002006057890 */ /* 0x001fc8000ff3e0ff */
[----:B------:R-:W-:Y:S02]  /*00e0*/  UIADD3.X UR6, UPT, UPT, URZ, UR7, URZ, UP1, !UPT ;  /* 0x00000007ff067290 */ /* 0x000fe40008ffe4ff */
[----:B------:R-:W-:Y:S01]  /*00f0*/  MOV R0, UR5 ;  /* 0x0000000500007c02 */ /* 0x000fe20008000f00 */
[----:B------:R-:W-:-:S03]  /*0100*/  UIADD3 UR7, UPT, UPT, -UR4, URZ, URZ ;  /* 0x000000ff04077290 */ /* 0x000fc6000fffe1ff */
[----:B------:R-:W-:-:S09]  /*0110*/  IMAD.U32 R7, RZ, RZ, UR6 ;  /* 0x00000006ff077e24 */ /* 0x000fd2000f8e00ff */
.L_x_27:
[----:B0-----:R-:W-:Y:S01]  /*0120*/  MOV R2, R0 ;  /* 0x0000000000027202 */ /* 0x001fe20000000f00 */
[----:B------:R-:W-:Y:S01]  /*0130*/  IMAD.MOV.U32 R3, RZ, RZ, R7 ;  /* 0x000000ffff037224 */ /* 0x000fe200078e0007 */
[----:B------:R-:W-:Y:S02]  /*0140*/  UIADD3 UR7, UPT, UPT, UR7, 0x10, URZ ;  /* 0x0000001007077890 */ /* 0x000fe4000fffe0ff */
[----:B------:R-:W-:Y:S02]  /*0150*/  IADD3 R0, P0, PT, R2, 0x40, RZ ;  /* 0x0000004002007810 */ /* 0x000fe40007f1e0ff */
[----:B------:R0:W-:Y:S01]  /*0160*/  STG.E desc[UR10][R2.64+-0x20], RZ ;  /* 0xffffe0ff02007986 */ /* 0x0001e2000c10190a */
[----:B------:R-:W-:Y:S01]  /*0170*/  UISETP.NE.AND UP1, UPT, UR7, URZ, UPT ;  /* 0x000000ff0700728c */ /* 0x000fe2000bf25270 */
[----:B------:R-:W-:Y:S02]  /*0180*/  IADD3.X R7, PT, PT, RZ, R3, RZ, P0, !PT ;  /* 0x00000003ff077210 */ /* 0x000fe400007fe4ff */
        /* <DEDUP_REMOVED lines=15> */
[----:B------:R-:W-:Y:S05]  /*0280*/  BRA.U UP1, `(.L_x_27) ;  /* 0xfffffffd01a47547 */ /* 0x000fea000b83ffff */
.L_x_26:
[----:B------:R-:W-:Y:S05]  /*0290*/  BRA.U !UP0, `(.L_x_25) ;  /* 0x0000000108987547 */ /* 0x000fea000b800000 */
[----:B------:R-:W1:Y:S01]  /*02a0*/  LDCU UR4, c[0x0][0x398] ;  /* 0x00007300ff0477ac */ /* 0x000e620008000800 */
[----:B------:R-:W-:Y:S02]  /*02b0*/  UISETP.GE.U32.AND UP0, UPT, UR8, 0x8, UPT ;  /* 0x000000080800788c */ /* 0x000fe4000bf06070 */
[----:B-1----:R-:W-:-:S04]  /*02c0*/  ULOP3.LUT UR5, UR4, 0x7, URZ, 0xc0, !UPT ;  /* 0x0000000704057892 */ /* 0x002fc8000f8ec0ff */
[----:B------:R-:W-:-:S03]  /*02d0*/  UISETP.NE.AND UP1, UPT, UR5, URZ, UPT ;  /* 0x000000ff0500728c */ /* 0x000fc6000bf25270 */
[----:B------:R-:W-:Y:S08]  /*02e0*/  BRA.U !UP0, `(.L_x_28) ;  /* 0x00000001082c7547 */ /* 0x000ff0000b800000 */
[----:B0-----:R-:W0:Y:S02]  /*02f0*/  LDC.64 R2, c[0x0][0x390] ;  /* 0x0000e400ff027b82 */ /* 0x001e240000000a00 */
        /* <DEDUP_REMOVED lines=10> */
.L_x_28:
[----:B------:R-:W-:Y:S05]  /*03a0*/  BRA.U !UP1, `(.L_x_25) ;  /* 0x0000000109547547 */ /* 0x000fea000b800000 */
[----:B------:R-:W-:Y:S02]  /*03b0*/  UISETP.GE.U32.AND UP0, UPT, UR5, 0x4, UPT ;  /* 0x000000040500788c */ /* 0x000fe4000bf06070 */
[----:B------:R-:W-:-:S04]  /*03c0*/  ULOP3.LUT UR4, UR4, 0x3, URZ, 0xc0, !UPT ;  /* 0x0000000304047892 */ /* 0x000fc8000f8ec0ff */
[----:B------:R-:W-:-:S03]  /*03d0*/  UISETP.NE.AND UP1, UPT, UR4, URZ, UPT ;  /* 0x000000ff0400728c */ /* 0x000fc6000bf25270 */
[----:B------:R-:W-:Y:S08]  /*03e0*/  BRA.U !UP0, `(.L_x_29) ;  /* 0x00000001081c7547 */ /* 0x000ff0000b800000 */
[----:B01----:R-:W0:Y:S02]  /*03f0*/  LDC.64 R2, c[0x0][0x390] ;  /* 0x0000e400ff027b82 */ /* 0x003e240000000a00 */
[C---:B0-----:R-:W-:Y:S01]  /*0400*/  IMAD.WIDE.U32 R2, R5.reuse, 0x4, R2 ;  /* 0x0000000405027825 */ /* 0x041fe200078e0002 */
[----:B------:R-:W-:-:S04]  /*0410*/  IADD3 R5, PT, PT, R5, 0x4, RZ ;  /* 0x0000000405057810 */ /* 0x000fc80007ffe0ff */
[----:B------:R2:W-:Y:S04]  /*0420*/  STG.E desc[UR10][R2.64], RZ ;  /* 0x000000ff02007986 */ /* 0x0005e8000c10190a */
[----:B------:R2:W-:Y:S04]  /*0430*/  STG.E desc[UR10][R2.64+0x4], RZ ;  /* 0x000004ff02007986 */ /* 0x0005e8000c10190a */
[----:B------:R2:W-:Y:S04]  /*0440*/  STG.E desc[UR10][R2.64+0x8], RZ ;  /* 0x000008ff02007986 */ /* 0x0005e8000c10190a */
[----:B------:R2:W-:Y:S02]  /*0450*/  STG.E desc[UR10][R2.64+0xc], RZ ;  /* 0x00000cff02007986 */ /* 0x0005e4000c10190a */
.L_x_29:
[----:B------:R-:W-:Y:S05]  /*0460*/  BRA.U !UP1, `(.L_x_25) ;  /* 0x0000000109247547 */ /* 0x000fea000b800000 */
[----:B012---:R-:W0:Y:S01]  /*0470*/  LDC.64 R2, c[0x0][0x390] ;  /* 0x0000e400ff027b82 */ /* 0x007e220000000a00 */
[----:B------:R-:W-:Y:S01]  /*0480*/  UIADD3 UR4, UPT, UPT, -UR4, URZ, URZ ;  /* 0x000000ff04047290 */ /* 0x000fe2000fffe1ff */
[----:B0-----:R-:W-:-:S11]  /*0490*/  IMAD.WIDE.U32 R2, R5, 0x4, R2 ;  /* 0x0000000405027825 */ /* 0x001fd600078e0002 */
.L_x_30:
[----:B------:R-:W-:Y:S01]  /*04a0*/  UIADD3 UR4, UPT, UPT, UR4, 0x1, URZ ;  /* 0x0000000104047890 */ /* 0x000fe2000fffe0ff */
[----:B------:R0:W-:Y:S03]  /*04b0*/  STG.E desc[UR10][R2.64], RZ ;  /* 0x000000ff02007986 */ /* 0x0001e6000c10190a */
[----:B------:R-:W-:Y:S01]  /*04c0*/  UISETP.NE.AND UP0, UPT, UR4, URZ, UPT ;  /* 0x000000ff0400728c */ /* 0x000fe2000bf05270 */
[----:B0-----:R-:W-:-:S05]  /*04d0*/  IADD3 R2, P0, PT, R2, 0x4, RZ ;  /* 0x0000000402027810 */ /* 0x001fca0007f1e0ff */
[----:B------:R-:W-:-:S03]  /*04e0*/  IMAD.X R3, RZ, RZ, R3, P0 ;  /* 0x000000ffff037224 */ /* 0x000fc600000e0603 */
[----:B------:R-:W-:Y:S05]  /*04f0*/  BRA.U UP0, `(.L_x_30) ;  /* 0xfffffffd00e87547 */ /* 0x000fea000b83ffff */
.L_x_25:
[----:B------:R-:W3:Y:S02]  /*0500*/  LDC R0, c[0x0][0x3a0] ;  /* 0x0000e800ff007b82 */ /* 0x000ee40000000800 */
[----:B---3--:R-:W-:-:S13]  /*0510*/  ISETP.GE.AND P0, PT, R0, RZ, PT ;  /* 0x000000ff0000720c */ /* 0x008fda0003f06270 */
[----:B------:R-:W-:Y:S05]  /*0520*/  @!P0 EXIT ;  /* 0x000000000000894d */ /* 0x000fea0003800000 */
[----:B------:R-:W3:Y:S01]  /*0530*/  LDCU UR4, c[0x0][0x398] ;  /* 0x00007300ff0477ac */ /* 0x000ee20008000800 */
[C---:B------:R-:W-:Y:S02]  /*0540*/  ISETP.GE.U32.AND P0, PT, R0.reuse, 0xe, PT ;  /* 0x0000000e0000780c */ /* 0x040fe40003f06070 */
[----:B------:R-:W-:Y:S01]  /*0550*/  LEA.HI R4, R0, 0x1, RZ, 0x1f ;  /* 0x0000000100047811 */ /* 0x000fe200078ff8ff */
[----:B------:R-:W-:-:S03]  /*0560*/  HFMA2 R0, -RZ, RZ, 0, 0 ;  /* 0x00000000ff007431 */ /* 0x000fc600000001ff */
[----:B------:R-:W-:-:S04]  /*0570*/  LOP3.LUT R12, R4, 0x7, RZ, 0xc0, !PT ;  /* 0x00000007040c7812 */ /* 0x000fc800078ec0ff */
[----:B------:R-:W-:Y:S01]  /*0580*/  ISETP.NE.AND P1, PT, R12, RZ, PT ;  /* 0x000000ff0c00720c */ /* 0x000fe20003f25270 */
[----:B---3--:R-:W-:Y:S02]  /*0590*/  USHF.L.U32 UR4, UR4, 0x1, URZ ;  /* 0x0000000104047899 */ /* 0x008fe400080006ff */
[----:B------:R-:W-:Y:S10]  /*05a0*/  @!P0 BRA `(.L_x_31) ;  /* 0x0000000800388947 */ /* 0x000ff40003800000 */
[----:B------:R-:W3:Y:S01]  /*05b0*/  LDCU.64 UR6, c[0x0][0x380] ;  /* 0x00007000ff0677ac */ /* 0x000ee20008000a00 */
[----:B------:R-:W-:Y:S01]  /*05c0*/  LOP3.LUT R5, R4, 0x7ffffff8, RZ, 0xc0, !PT ;  /* 0x7ffffff804057812 */ /* 0x000fe200078ec0ff */
[----:B------:R-:W-:-:S03]  /*05d0*/  IMAD.MOV.U32 R0, RZ, RZ, RZ ;  /* 0x000000ffff007224 */ /* 0x000fc600078e00ff */
[----:B------:R-:W-:Y:S01]  /*05e0*/  IADD3 R5, PT, PT, -R5, RZ, RZ ;  /* 0x000000ff05057210 */ /* 0x000fe20007ffe1ff */
[----:B---3--:R-:W-:-:S04]  /*05f0*/  UIADD3 UR5, UP0, UPT, UR6, 0x20, URZ ;  /* 0x0000002006057890 */ /* 0x008fc8000ff1e0ff */
[----:B------:R-:W-:Y:S02]  /*0600*/  UIADD3.X UR6, UPT, UPT, URZ, UR7, URZ, UP0, !UPT ;  /* 0x00000007ff067290 */ /* 0x000fe400087fe4ff */
[----:B012---:R-:W-:-:S04]  /*0610*/  IMAD.U32 R2, RZ, RZ, UR5 ;  /* 0x00000005ff027e24 */ /* 0x007fc8000f8e00ff */
[----:B------:R-:W-:-:S07]  /*0620*/  MOV R3, UR6 ;  /* 0x0000000600037c02 */ /* 0x000fce0008000f00 */
.L_x_32:
[----:B---3--:R-:W2:Y:S02]  /*0630*/  LDG.E R8, desc[UR10][R2.64+-0x1c] ;  /* 0xffffe40a02087981 */ /* 0x008ea4000c1e1900 */
[----:B--2---:R-:W0:Y:S02]  /*0640*/  F2I.TRUNC.NTZ R15, R8 ;  /* 0x00000008000f7305 */ /* 0x004e24000020f100 */
[----:B0-----:R-:W-:-:S04]  /*0650*/  ISETP.GE.AND P0, PT, R15, UR4, PT ;  /* 0x000000040f007c0c */ /* 0x001fc8000bf06270 */
[----:B------:R-:W-:-:S13]  /*0660*/  ISETP.LT.OR P0, PT, R15, RZ, P0 ;  /* 0x000000ff0f00720c */ /* 0x000fda0000701670 */
[----:B------:R-:W0:Y:S01]  /*0670*/  @!P0 LDC.64 R6, c[0x0][0x390] ;  /* 0x0000e400ff068b82 */ /* 0x000e220000000a00 */
[----:B------:R-:W2:Y:S07]  /*0680*/  @!P0 LDG.E R13, desc[UR10][R2.64+-0x20] ;  /* 0xffffe00a020d8981 */ /* 0x000eae000c1e1900 */
[----:B------:R-:W1:Y:S08]  /*0690*/  @!P0 LDC R14, c[0x0][0x39c] ;  /* 0x0000e700ff0e8b82 */ /* 0x000e700000000800 */
[----:B------:R-:W3:Y:S01]  /*06a0*/  @!P0 LDC.64 R10, c[0x0][0x388] ;  /* 0x0000e200ff0a8b82 */ /* 0x000ee20000000a00 */
[----:B0-----:R-:W-:-:S05]  /*06b0*/  @!P0 IMAD.WIDE.U32 R6, R15, 0x4, R6 ;  /* 0x000000040f068825 */ /* 0x001fca00078e0006 */
[----:B------:R-:W1:Y:S02]  /*06c0*/  @!P0 LDG.E R9, desc[UR10][R6.64] ;  /* 0x0000000a06098981 */ /* 0x000e64000c1e1900 */
[----:B-1----:R-:W-:-:S04]  /*06d0*/  @!P0 IMAD R9, R15, R14, R9 ;  /* 0x0000000e0f098224 */ /* 0x002fc800078e0209 */
[----:B---3--:R-:W-:-:S05]  /*06e0*/  @!P0 IMAD.WIDE R10, R9, 0x4, R10 ;  /* 0x00000004090a8825 */ /* 0x008fca00078e020a */
[----:B--2---:R0:W-:Y:S04]  /*06f0*/  @!P0 STG.E desc[UR10][R10.64], R13 ;  /* 0x0000000d0a008986 */ /* 0x0041e8000c10190a */
[----:B------:R-:W2:Y:S02]  /*0700*/  @!P0 LDG.E R8, desc[UR10][R6.64] ;  /* 0x0000000a06088981 */ /* 0x000ea4000c1e1900 */
[----:B--2---:R-:W-:-:S05]  /*0710*/  @!P0 VIADD R15, R8, 0x1 ;  /* 0x00000001080f8836 */ /* 0x004fca0000000000 */
[----:B------:R1:W-:Y:S04]  /*0720*/  @!P0 STG.E desc[UR10][R6.64], R15 ;  /* 0x0000000f06008986 */ /* 0x0003e8000c10190a */
[----:B------:R-:W2:Y:S02]  /*0730*/  LDG.E R14, desc[UR10][R2.64+-0x14] ;  /* 0xffffec0a020e7981 */ /* 0x000ea4000c1e1900 */
[----:B--2---:R-:W2:Y:S02]  /*0740*/  F2I.TRUNC.NTZ R17, R14 ;  /* 0x0000000e00117305 */ /* 0x004ea4000020f100 */
[----:B--2---:R-:W-:-:S04]  /*0750*/  ISETP.GE.AND P0, PT, R17, UR4, PT ;  /* 0x0000000411007c0c */ /* 0x004fc8000bf06270 */
[----:B------:R-:W-:-:S13]  /*0760*/  ISETP.LT.OR P0, PT, R17, RZ, P0 ;  /* 0x000000ff1100720c */ /* 0x000fda0000701670 */
[----:B------:R-:W2:Y:S01]  /*0770*/  @!P0 LDC.64 R8, c[0x0][0x390] ;  /* 0x0000e400ff088b82 */ /* 0x000ea20000000a00 */
[----:B0-----:R-:W3:Y:S07]  /*0780*/  @!P0 LDG.E R13, desc[UR10][R2.64+-0x18] ;  /* 0xffffe80a020d8981 */ /* 0x001eee000c1e1900 */
[----:B------:R-:W1:Y:S08]  /*0790*/  @!P0 LDC R18, c[0x0][0x39c] ;  /* 0x0000e700ff128b82 */ /* 0x000e700000000800 */
[----:B------:R-:W0:Y:S01]  /*07a0*/  @!P0 LDC.64 R10, c[0x0][0x388] ;  /* 0x0000e200ff0a8b82 */ /* 0x000e220000000a00 */
[----:B--2---:R-:W-:-:S05]  /*07b0*/  @!P0 IMAD.WIDE.U32 R8, R17, 0x4, R8 ;  /* 0x0000000411088825 */ /* 0x004fca00078e0008 */
[----:B------:R-:W1:Y:S02]  /*07c0*/  @!P0 LDG.E R16, desc[UR10][R8.64] ;  /* 0x0000000a08108981 */ /* 0x000e64000c1e1900 */
[----:B-1----:R-:W-:-:S04]  /*07d0*/  @!P0 IMAD R7, R17, R18, R16 ;  /* 0x0000001211078224 */ /* 0x002fc800078e0210 */
[----:B0-----:R-:W-:-:S05]  /*07e0*/  @!P0 IMAD.WIDE R10, R7, 0x4, R10 ;  /* 0x00000004070a8825 */ /* 0x001fca00078e020a */
[----:B---3--:R0:W-:Y:S04]  /*07f0*/  @!P0 STG.E desc[UR10][R10.64], R13 ;  /* 0x0000000d0a008986 */ /* 0x0081e8000c10190a */
[----:B------:R-:W2:Y:S02]  /*0800*/  @!P0 LDG.E R6, desc[UR10][R8.64] ;  /* 0x0000000a08068981 */ /* 0x000ea4000c1e1900 */
[----:B--2---:R-:W-:-:S05]  /*0810*/  @!P0 IADD3 R15, PT, PT, R6, 0x1, RZ ;  /* 0x00000001060f8810 */ /* 0x004fca0007ffe0ff */
        /* <DEDUP_REMOVED lines=94> */
[----:B------:R-:W2:Y:S01]  /*0e00*/  @!P0 LDG.E R10, desc[UR10][R8.64] ;  /* 0x0000000a080a8981 */ /* 0x000ea2000c1e1900 */
[----:B------:R-:W-:-:S05]  /*0e10*/  VIADD R5, R5, 0x8 ;  /* 0x0000000805057836 */ /* 0x000fca0000000000 */
[----:B------:R-:W-:Y:S02]  /*0e20*/  ISETP.NE.AND P2, PT, R5, RZ, PT ;  /* 0x000000ff0500720c */ /* 0x000fe40003f45270 */
[----:B------:R-:W-:Y:S02]  /*0e30*/  IADD3 R0, PT, PT, R0, 0x10, RZ ;  /* 0x0000001000007810 */ /* 0x000fe40007ffe0ff */
[----:B--2---:R-:W-:-:S05]  /*0e40*/  @!P0 IADD3 R11, PT, PT, R10, 0x1, RZ ;  /* 0x000000010a0b8810 */ /* 0x004fca0007ffe0ff */
[----:B------:R3:W-:Y:S01]  /*0e50*/  @!P0 STG.E desc[UR10][R8.64], R11 ;  /* 0x0000000b08008986 */ /* 0x0007e2000c10190a */
[----:B------:R-:W-:-:S04]  /*0e60*/  IADD3 R2, P0, PT, R2, 0x40, RZ ;  /* 0x0000004002027810 */ /* 0x000fc80007f1e0ff */
[----:B------:R-:W-:Y:S01]  /*0e70*/  IADD3.X R3, PT, PT, RZ, R3, RZ, P0, !PT ;  /* 0x00000003ff037210 */ /* 0x000fe200007fe4ff */
[----:B------:R-:W-:Y:S08]  /*0e80*/  @P2 BRA `(.L_x_32) ;  /* 0xfffffff400e82947 */ /* 0x000ff0000383ffff */
.L_x_31:
[----:B------:R-:W-:Y:S05]  /*0e90*/  @!P1 EXIT ;  /* 0x000000000000994d */ /* 0x000fea0003800000 */
[----:B------:R-:W-:-:S13]  /*0ea0*/  ISETP.GE.U32.AND P0, PT, R12, 0x4, PT ;  /* 0x000000040c00780c */ /* 0x000fda0003f06070 */
[----:B------:R-:W-:Y:S05]  /*0eb0*/  @!P0 BRA `(.L_x_33) ;  /* 0x0000000400108947 */ /* 0x000fea0003800000 */
[----:B012---:R-:W0:Y:S02]  /*0ec0*/  LDC.64 R2, c[0x0][0x380] ;  /* 0x0000e000ff027b82 */ /* 0x007e240000000a00 */
[----:B0-----:R-:W-:-:S05]  /*0ed0*/  IMAD.WIDE.U32 R2, R0, 0x4, R2 ;  /* 0x0000000400027825 */ /* 0x001fca00078e0002 */
[----:B------:R-:W2:Y:S02]  /*0ee0*/  LDG.E R5, desc[UR10][R2.64+0x4] ;  /* 0x0000040a02057981 */ /* 0x000ea4000c1e1900 */
[----:B--2---:R-:W0:Y:S02]  /*0ef0*/  F2I.TRUNC.NTZ R5, R5 ;  /* 0x0000000500057305 */ /* 0x004e24000020f100 */
[----:B0-----:R-:W-:-:S04]  /*0f00*/  ISETP.GE.AND P0, PT, R5, UR4, PT ;  /* 0x0000000405007c0c */ /* 0x001fc8000bf06270 */
[----:B------:R-:W-:-:S13]  /*0f10*/  ISETP.LT.OR P0, PT, R5, RZ, P0 ;  /* 0x000000ff0500720c */ /* 0x000fda0000701670 */
[----:B---3--:R-:W0:Y:S01]  /*0f20*/  @!P0 LDC.64 R6, c[0x0][0x390] ;  /* 0x0000e400ff068b82 */ /* 0x008e220000000a00 */
        /* <DEDUP_REMOVED lines=44> */
[----:B--2---:R-:W1:Y:S02]  /*11f0*/  F2I.TRUNC.NTZ R10, R10 ;  /* 0x0000000a000a7305 */ /* 0x004e64000020f100 */
[----:B-1----:R-:W-:-:S04]  /*1200*/  ISETP.GE.AND P0, PT, R10, UR4, PT ;  /* 0x000000040a007c0c */ /* 0x002fc8000bf06270 */
[----:B------:R-:W-:-:S13]  /*1210*/  ISETP.LT.OR P0, PT, R10, RZ, P0 ;  /* 0x000000ff0a00720c */ /* 0x000fda0000701670 */
[----:B0-----:R-:W-:Y:S05]  /*1220*/  @P0 BRA `(.L_x_34) ;  /* 0x0000000000300947 */ /* 0x001fea0003800000 */
[----:B------:R-:W0:Y:S01]  /*1230*/  LDC.64 R6, c[0x0][0x390] ;  /* 0x0000e400ff067b82 */ /* 0x000e220000000a00 */
[----:B------:R-:W2:Y:S01]  /*1240*/  LDG.E R3, desc[UR10][R2.64+0x18] ;  /* 0x0000180a02037981 */ /* 0x000ea2000c1e1900 */
[----:B------:R-:W1:Y:S06]  /*1250*/  LDCU UR5, c[0x0][0x39c] ;  /* 0x00007380ff0577ac */ /* 0x000e6c0008000800 */
[----:B------:R-:W3:Y:S01]  /*1260*/  LDC.64 R8, c[0x0][0x388] ;  /* 0x0000e200ff087b82 */ /* 0x000ee20000000a00 */
[----:B0-----:R-:W-:-:S05]  /*1270*/  IMAD.WIDE.U32 R6, R10, 0x4, R6 ;  /* 0x000000040a067825 */ /* 0x001fca00078e0006 */
[----:B------:R-:W1:Y:S02]  /*1280*/  LDG.E R5, desc[UR10][R6.64] ;  /* 0x0000000a06057981 */ /* 0x000e64000c1e1900 */
[----:B-1----:R-:W-:-:S04]  /*1290*/  IMAD R5, R10, UR5, R5 ;  /* 0x000000050a057c24 */ /* 0x002fc8000f8e0205 */
[----:B---3--:R-:W-:-:S05]  /*12a0*/  IMAD.WIDE R8, R5, 0x4, R8 ;  /* 0x0000000405087825 */ /* 0x008fca00078e0208 */
[----:B--2---:R0:W-:Y:S04]  /*12b0*/  STG.E desc[UR10][R8.64], R3 ;  /* 0x0000000308007986 */ /* 0x0041e8000c10190a */
[----:B------:R-:W2:Y:S02]  /*12c0*/  LDG.E R5, desc[UR10][R6.64] ;  /* 0x0000000a06057981 */ /* 0x000ea4000c1e1900 */
[----:B--2---:R-:W-:-:S05]  /*12d0*/  VIADD R5, R5, 0x1 ;  /* 0x0000000105057836 */ /* 0x004fca0000000000 */
[----:B------:R0:W-:Y:S02]  /*12e0*/  STG.E desc[UR10][R6.64], R5 ;  /* 0x0000000506007986 */ /* 0x0001e4000c10190a */
.L_x_34:
[----:B------:R-:W-:-:S07]  /*12f0*/  IADD3 R0, PT, PT, R0, 0x8, RZ ;  /* 0x0000000800007810 */ /* 0x000fce0007ffe0ff */
.L_x_33:
[----:B------:R-:W-:-:S13]  /*1300*/  LOP3.LUT P0, R4, R4, 0x3, RZ, 0xc0, !PT ;  /* 0x0000000304047812 */ /* 0x000fda000780c0ff */
[----:B------:R-:W-:Y:S05]  /*1310*/  @!P0 EXIT ;  /* 0x000000000000894d */ /* 0x000fea0003800000 */
[----:B------:R-:W-:-:S13]  /*1320*/  ISETP.NE.AND P0, PT, R4, 0x1, PT ;  /* 0x000000010400780c */ /* 0x000fda0003f05270 */
[----:B------:R-:W-:Y:S05]  /*1330*/  @!P0 BRA `(.L_x_35) ;  /* 0x0000000000908947 */ /* 0x000fea0003800000 */
[----:B012---:R-:W0:Y:S02]  /*1340*/  LDC.64 R2, c[0x0][0x380] ;  /* 0x0000e000ff027b82 */ /* 0x007e240000000a00 */
[----:B0-----:R-:W-:-:S05]  /*1350*/  IMAD.WIDE.U32 R2, R0, 0x4, R2 ;  /* 0x0000000400027825 */ /* 0x001fca00078e0002 */
        /* <DEDUP_REMOVED lines=33> */
.L_x_36:
[----:B------:R-:W-:-:S07]  /*1570*/  IADD3 R0, PT, PT, R0, 0x4, RZ ;  /* 0x0000000400007810 */ /* 0x000fce0007ffe0ff */
.L_x_35:
[----:B012---:R-:W0:Y:S02]  /*1580*/  LDC R2, c[0x0][0x3a0] ;  /* 0x0000e800ff027b82 */ /* 0x007e240000000800 */
[----:B0-----:R-:W-:-:S13]  /*1590*/  LOP3.LUT P0, RZ, R2, 0x2, RZ, 0xc0, !PT ;  /* 0x0000000202ff7812 */ /* 0x001fda000780c0ff */
[----:B------:R-:W-:Y:S05]  /*15a0*/  @P0 EXIT ;  /* 0x000000000000094d */ /* 0x000fea0003800000 */
[----:B---3--:R-:W0:Y:S02]  /*15b0*/  LDC.64 R6, c[0x0][0x380] ;  /* 0x0000e000ff067b82 */ /* 0x008e240000000a00 */
[----:B0-----:R-:W-:-:S05]  /*15c0*/  IMAD.WIDE.U32 R6, R0, 0x4, R6 ;  /* 0x0000000400067825 */ /* 0x001fca00078e0006 */
[----:B------:R-:W2:Y:S02]  /*15d0*/  LDG.E R0, desc[UR10][R6.64+0x4] ;  /* 0x0000040a06007981 */ /* 0x000ea4000c1e1900 */
[----:B--2---:R-:W0:Y:S02]  /*15e0*/  F2I.TRUNC.NTZ R9, R0 ;  /* 0x0000000000097305 */ /* 0x004e24000020f100 */
[----:B0-----:R-:W-:-:S04]  /*15f0*/  ISETP.GE.AND P0, PT, R9, UR4, PT ;  /* 0x0000000409007c0c */ /* 0x001fc8000bf06270 */
[----:B------:R-:W-:-:S13]  /*1600*/  ISETP.LT.OR P0, PT, R9, RZ, P0 ;  /* 0x000000ff0900720c */ /* 0x000fda0000701670 */
[----:B------:R-:W-:Y:S05]  /*1610*/  @P0 EXIT ;  /* 0x000000000000094d */ /* 0x000fea0003800000 */
        /* <DEDUP_REMOVED lines=8> */
[----:B--2---:R-:W-:Y:S04]  /*16a0*/  STG.E desc[UR10][R4.64], R7 ;  /* 0x0000000704007986 */ /* 0x004fe8000c10190a */
[----:B------:R-:W2:Y:S02]  /*16b0*/  LDG.E R0, desc[UR10][R2.64] ;  /* 0x0000000a02007981 */ /* 0x000ea4000c1e1900 */
[----:B--2---:R-:W-:-:S05]  /*16c0*/  IADD3 R9, PT, PT, R0, 0x1, RZ ;  /* 0x0000000100097810 */ /* 0x004fca0007ffe0ff */
[----:B------:R-:W-:Y:S01]  /*16d0*/  STG.E desc[UR10][R2.64], R9 ;  /* 0x0000000902007986 */ /* 0x000fe2000c10190a */
[----:B------:R-:W-:Y:S05]  /*16e0*/  EXIT ;  /* 0x000000000000794d */ /* 0x000fea0003800000 */
.L_x_37:
        /* <DEDUP_REMOVED lines=9> */
.L_x_105:


//--------------------- .text._Z6samplePfiffi     --------------------------
	.section	.text._Z6samplePfiffi,"ax",@progbits
	.align	128
        .global         _Z6samplePfiffi
        .type           _Z6samplePfiffi,@function
        .size           _Z6samplePfiffi,(.L_x_103 - _Z6samplePfiffi)
        .other          _Z6samplePfiffi,@"STO_CUDA_ENTRY STV_DEFAULT"
_Z6samplePfiffi:
.text._Z6samplePfiffi:
[----:B------:R-:W-:Y:S01]  /*0000*/  LDC R1, c[0x0][0x37c] ;  /* 0x0000df00ff017b82 */ /* 0x000fe20000000800 */
[----:B------:R-:W-:-:S07]  /*0010*/  CS2R R6, SR_CLOCKLO ;  /* 0x0000000000067805 */ /* 0x000fce0000015000 */
[----:B------:R-:W0:Y:S02]  /*0020*/  LDC R0, c[0x0][0x388] ;  /* 0x0000e200ff007b82 */ /* 0x000e240000000800 */
[----:B0-----:R-:W-:-:S13]  /*0030*/  ISETP.GE.AND P0, PT, R0, 0x1, PT ;  /* 0x000000010000780c */ /* 0x001fda0003f06270 */
[----:B------:R-:W-:Y:S05]  /*0040*/  @!P0 EXIT ;  /* 0x000000000000894d */ /* 0x000fea0003800000 */
[----:B------:R-:W0:Y:S01]  /*0050*/  LDCU UR4, c[0x0][0x394] ;  /* 0x00007280ff0477ac */ /* 0x000e220008000800 */
[----:B------:R-:W-:Y:S01]  /*0060*/  IMAD.MOV.U32 R2, RZ, RZ, 0x1 ;  /* 0x00000001ff027424 */ /* 0x000fe200078e00ff */
[----:B------:R-:W1:Y:S01]  /*0070*/  S2R R9, SR_TID.X ;  /* 0x0000000000097919 */ /* 0x000e620000002100 */
[----:B------:R-:W-:Y:S01]  /*0080*/  UMOV UR6, 0x3361e587 ;  /* 0x3361e58700067882 */ /* 0x000fe20000000000 */
[----:B------:R-:W-:Y:S01]  /*0090*/  UMOV UR7, 0x3ff0c152 ;  /* 0x3ff0c15200077882 */ /* 0x000fe20000000000 */
[----:B------:R-:W1:Y:S01]  /*00a0*/  S2R R0, SR_CTAID.X ;  /* 0x0000000000007919 */ /* 0x000e620000002500 */
[----:B0-----:R-:W0:Y:S01]  /*00b0*/  I2F.F64 R12, UR4 ;  /* 0x00000004000c7d12 */ /* 0x001e220008201c00 */
[----:B------:R-:W1:Y:S07]  /*00c0*/  LDCU UR4, c[0x0][0x360] ;  /* 0x00006c00ff0477ac */ /* 0x000e6e0008000800 */
[----:B0-----:R-:W0:Y:S01]  /*00d0*/  MUFU.RCP64H R3, R13 ;  /* 0x0000000d00037308 */ /* 0x001e220000001800 */
[----:B-1----:R-:W-:-:S05]  /*00e0*/  IMAD R9, R0, UR4, R9 ;  /* 0x0000000400097c24 */ /* 0x002fca000f8e0209 */
[----:B------:R-:W-:-:S04]  /*00f0*/  IADD3 R8, P0, PT, R9, R6, RZ ;  /* 0x0000000609087210 */ /* 0x000fc80007f1e0ff */
[----:B------:R-:W-:Y:S02]  /*0100*/  LEA.HI.X.SX32 R29, R9, R7, 0x1, P0 ;  /* 0x00000007091d7211 */ /* 0x000fe400000f0eff */
[----:B------:R-:W-:Y:S01]  /*0110*/  LOP3.LUT R8, R8, 0xaad26b49, RZ, 0x3c, !PT ;  /* 0xaad26b4908087812 */ /* 0x000fe200078e3cff */
[----:B0-----:R-:W-:Y:S01]  /*0120*/  DFMA R4, -R12, R2, 1 ;  /* 0x3ff000000c04742b */ /* 0x001fe20000000102 */
[----:B------:R-:W-:-:S03]  /*0130*/  LOP3.LUT R29, R29, 0xf7dcefdd, RZ, 0x3c, !PT ;  /* 0xf7dcefdd1d1d7812 */ /* 0x000fc600078e3cff */
[----:B------:R-:W-:Y:S02]  /*0140*/  IMAD R8, R8, 0x4182bed5, RZ ;  /* 0x4182bed508087824 */ /* 0x000fe400078e02ff */
[----:B------:R-:W-:Y:S02]  /*0150*/  IMAD R29, R29, -0x658354e5, RZ ;  /* 0x9a7cab1b1d1d7824 */ /* 0x000fe400078e02ff */
[----:B------:R-:W-:Y:S02]  /*0160*/  DFMA R4, R4, R4, R4 ;  /* 0x000000040404722b */ /* 0x000fe40000000004 */
[----:B------:R-:W-:-:S06]  /*0170*/  VIADD R6, R29, 0x1f123bb5 ;  /* 0x1f123bb51d067836 */ /* 0x000fcc0000000000 */
[----:B------:R-:W-:-:S08]  /*0180*/  DFMA R4, R2, R4, R2 ;  /* 0x000000040204722b */ /* 0x000fd00000000002 */
[----:B------:R-:W-:-:S08]  /*0190*/  DFMA R2, -R12, R4, 1 ;  /* 0x3ff000000c02742b */ /* 0x000fd00000000104 */
[----:B------:R-:W-:-:S08]  /*01a0*/  DFMA R2, R4, R2, R4 ;  /* 0x000000020402722b */ /* 0x000fd00000000004 */
[----:B------:R-:W-:-:S08]  /*01b0*/  DMUL R10, R2, UR6 ;  /* 0x00000006020a7c28 */ /* 0x000fd00008000000 */
[----:B------:R-:W-:-:S08]  /*01c0*/  DFMA R4, -R12, R10, UR6 ;  /* 0x000000060c047e2b */ /* 0x000fd0000800010a */
[----:B------:R-:W-:Y:S01]  /*01d0*/  DFMA R10, R2, R4, R10 ;  /* 0x00000004020a722b */ /* 0x000fe2000000000a */
[C---:B------:R-:W-:Y:S01]  /*01e0*/  VIADD R2, R8.reuse, 0x583f19 ;  /* 0x00583f1908027836 */ /* 0x040fe20000000000 */
[C---:B------:R-:W-:Y:S01]  /*01f0*/  LOP3.LUT R3, R8.reuse, 0x159a55e5, RZ, 0x3c, !PT ;  /* 0x159a55e508037812 */ /* 0x040fe200078e3cff */
[----:B------:R-:W-:Y:S01]  /*0200*/  VIADD R4, R8, 0x75bcd15 ;  /* 0x075bcd1508047836 */ /* 0x000fe20000000000 */
[----:B------:R-:W-:-:S06]  /*0210*/  LOP3.LUT R5, R29, 0x5491333, RZ, 0x3c, !PT ;  /* 0x054913331d057812 */ /* 0x000fcc00078e3cff */
[----:B------:R-:W-:-:S05]  /*0220*/  FFMA R0, RZ, R13, R11 ;  /* 0x0000000dff007223 */ /* 0x000fca000000000b */
[----:B------:R-:W-:-:S13]  /*0230*/  FSETP.GT.AND P0, PT, |R0|, 1.469367938527859385e-39, PT ;  /* 0x001000000000780b */ /* 0x000fda0003f04200 */
[----:B------:R-:W-:Y:S05]  /*0240*/  @P0 BRA `(.L_x_38) ;  /* 0x0000000000200947 */ /* 0x000fea0003800000 */
[----:B------:R-:W-:Y:S01]  /*0250*/  IMAD.MOV.U32 R14, RZ, RZ, R12 ;  /* 0x000000ffff0e7224 */ /* 0x000fe200078e000c */
[----:B------:R-:W-:Y:S01]  /*0260*/  MOV R26, 0x2b0 ;  /* 0x000002b0001a7802 */ /* 0x000fe20000000f00 */
[----:B------:R-:W-:Y:S02]  /*0270*/  IMAD.MOV.U32 R15, RZ, RZ, R13 ;  /* 0x000000ffff0f7224 */ /* 0x000fe400078e000d */
[----:B------:R-:W-:Y:S02]  /*0280*/  IMAD.MOV.U32 R16, RZ, RZ, 0x3361e587 ;  /* 0x3361e587ff107424 */ /* 0x000fe400078e00ff */
[----:B------:R-:W-:-:S07]  /*0290*/  IMAD.MOV.U32 R17, RZ, RZ, 0x3ff0c152 ;  /* 0x3ff0c152ff117424 */ /* 0x000fce00078e00ff */
[----:B------:R-:W-:Y:S05]  /*02a0*/  CALL.REL.NOINC `($__internal_0_$__cuda_sm20_div_rn_f64_full) ;  /* 0x0000003000bc7944 */ /* 0x000fea0003c00000 */
[----:B------:R-:W-:Y:S02]  /*02b0*/  IMAD.MOV.U32 R10, RZ, RZ, R14 ;  /* 0x000000ffff0a7224 */ /* 0x000fe400078e000e */
[----:B------:R-:W-:-:S07]  /*02c0*/  IMAD.MOV.U32 R11, RZ, RZ, R15 ;  /* 0x000000ffff0b7224 */ /* 0x000fce00078e000f */
.L_x_38:
[----:B------:R-:W0:Y:S01]  /*02d0*/  LDCU UR4, c[0x0][0x388] ;  /* 0x00007100ff0477ac */ /* 0x000e220008000800 */
[----:B------:R1:W2:Y:S01]  /*02e0*/  F2F.F32.F64 R7, R10 ;  /* 0x0000000a00077310 */ /* 0x0002a20000301000 */
[----:B------:R-:W-:Y:S01]  /*02f0*/  IADD3 R8, PT, PT, R8, 0x64f0c9, R29 ;  /* 0x0064f0c908087810 */ /* 0x000fe20007ffe01d */
[----:B------:R-:W3:Y:S01]  /*0300*/  LDCU.64 UR8, c[0x0][0x358] ;  /* 0x00006b00ff0877ac */ /* 0x000ee20008000a00 */
[----:B0-----:R-:W-:Y:S01]  /*0310*/  IMAD R9, R9, UR4, RZ ;  /* 0x0000000409097c24 */ /* 0x001fe2000f8e02ff */
[----:B-12---:R-:W-:-:S06]  /*0320*/  UMOV UR4, URZ ;  /* 0x000000ff00047c82 */ /* 0x006fcc0008000000 */
.L_x_80:
[----:B------:R-:W-:Y:S01]  /*0330*/  SHF.R.U32.HI R11, RZ, 0x2, R4 ;  /* 0x00000002ff0b7819 */ /* 0x000fe20000011604 */
[----:B------:R-:W-:Y:S01]  /*0340*/  IMAD.SHL.U32 R13, R2, 0x10, RZ ;  /* 0x00000010020d7824 */ /* 0x000fe200078e00ff */
[----:B------:R-:W0:Y:S01]  /*0350*/  LDCU UR5, c[0x0][0x390] ;  /* 0x00007200ff0577ac */ /* 0x000e220008000800 */
[----:B------:R-:W-:Y:S01]  /*0360*/  IMAD.MOV.U32 R10, RZ, RZ, -0x66666666 ;  /* 0x9999999aff0a7424 */ /* 0x000fe200078e00ff */
[----:B------:R-:W-:Y:S01]  /*0370*/  LOP3.LUT R11, R11, R4, RZ, 0x3c, !PT ;  /* 0x000000040b0b7212 */ /* 0x000fe200078e3cff */
[----:B------:R-:W-:Y:S01]  /*0380*/  IMAD.MOV.U32 R12, RZ, RZ, 0x1 ;  /* 0x00000001ff0c7424 */ /* 0x000fe200078e00ff */
[----:B------:R-:W-:Y:S01]  /*0390*/  SHF.R.U32.HI R4, RZ, 0x2, R3 ;  /* 0x00000002ff047819 */ /* 0x000fe20000011603 */
[----:B------:R-:W1:Y:S01]  /*03a0*/  LDCU UR6, c[0x0][0x38c] ;  /* 0x00007180ff0677ac */ /* 0x000e620008000800 */
[----:B------:R-:W-:Y:S01]  /*03b0*/  SHF.L.U32 R0, R11, 0x1, RZ ;  /* 0x000000010b007819 */ /* 0x000fe200000006ff */
[----:B------:R-:W-:Y:S01]  /*03c0*/  IMAD.MOV.U32 R18, RZ, RZ, 0x40000000 ;  /* 0x40000000ff127424 */ /* 0x000fe200078e00ff */
[----:B------:R-:W-:Y:S01]  /*03d0*/  LOP3.LUT R4, R4, R3, RZ, 0x3c, !PT ;  /* 0x0000000304047212 */ /* 0x000fe200078e3cff */
[----:B------:R-:W-:Y:S01]  /*03e0*/  UMOV UR7, 0x400921fb ;  /* 0x400921fb00077882 */ /* 0x000fe20000000000 */
[----:B------:R-:W-:Y:S01]  /*03f0*/  LOP3.LUT R0, R2, R13, R0, 0x96, !PT ;  /* 0x0000000d02007212 */ /* 0x000fe200078e9600 */
[----:B------:R-:W-:Y:S01]  /*0400*/  BSSY.RECONVERGENT B0, `(.L_x_39) ;  /* 0x000003e000007945 */ /* 0x000fe20003800200 */
[----:B------:R-:W2:Y:S01]  /*0410*/  MUFU.RCP64H R13, 0.049999982118606567383 ;  /* 0x3fa99999000d7908 */ /* 0x000ea20000001800 */
[----:B------:R-:W-:-:S02]  /*0420*/  SHF.R.U32.HI R23, RZ, 0x2, R6 ;  /* 0x00000002ff177819 */ /* 0x000fc40000011606 */
[----:B------:R-:W-:Y:S01]  /*0430*/  LOP3.LUT R17, R0, R11, RZ, 0x3c, !PT ;  /* 0x0000000b00117212 */ /* 0x000fe200078e3cff */
[----:B------:R-:W-:Y:S01]  /*0440*/  IMAD.SHL.U32 R0, R4, 0x2, RZ ;  /* 0x0000000204007824 */ /* 0x000fe200078e00ff */
[----:B------:R-:W-:Y:S01]  /*0450*/  LOP3.LUT R23, R23, R6, RZ, 0x3c, !PT ;  /* 0x0000000617177212 */ /* 0x000fe200078e3cff */
[----:B------:R-:W-:Y:S02]  /*0460*/  IMAD.MOV.U32 R11, RZ, RZ, 0x3fa99999 ;  /* 0x3fa99999ff0b7424 */ /* 0x000fe400078e00ff */
[----:B------:R-:W-:Y:S02]  /*0470*/  IMAD.SHL.U32 R3, R17, 0x10, RZ ;  /* 0x0000001011037824 */ /* 0x000fe400078e00ff */
[----:B------:R-:W-:-:S03]  /*0480*/  IMAD.SHL.U32 R16, R23, 0x2, RZ ;  /* 0x0000000217107824 */ /* 0x000fc600078e00ff */
[----:B------:R-:W-:Y:S01]  /*0490*/  LOP3.LUT R0, R4, R0, R3, 0x96, !PT ;  /* 0x0000000004007212 */ /* 0x000fe200078e9603 */
[----:B------:R-:W-:-:S03]  /*04a0*/  IMAD.MOV.U32 R4, RZ, RZ, 0x3f000000 ;  /* 0x3f000000ff047424 */ /* 0x000fc600078e00ff */
[----:B------:R-:W-:Y:S01]  /*04b0*/  LOP3.LUT R19, R0, R17, RZ, 0x3c, !PT ;  /* 0x0000001100137212 */ /* 0x000fe200078e3cff */
[----:B------:R-:W-:Y:S01]  /*04c0*/  IMAD.MOV.U32 R0, RZ, RZ, 0x2f800000 ;  /* 0x2f800000ff007424 */ /* 0x000fe200078e00ff */
[----:B--2---:R-:W-:Y:S02]  /*04d0*/  DFMA R14, R12, -R10, 1 ;  /* 0x3ff000000c0e742b */ /* 0x004fe4000000080a */
[----:B------:R-:W-:Y:S01]  /*04e0*/  IADD3 R3, PT, PT, R8, 0xb0f8a, R19 ;  /* 0x000b0f8a08037810 */ /* 0x000fe20007ffe013 */
[----:B------:R-:W-:-:S03]  /*04f0*/  IMAD.SHL.U32 R6, R19, 0x10, RZ ;  /* 0x0000001013067824 */ /* 0x000fc600078e00ff */
[----:B------:R-:W-:Y:S02]  /*0500*/  I2FP.F32.U32 R21, R3 ;  /* 0x0000000300157245 */ /* 0x000fe40000201000 */
[C---:B------:R-:W-:Y:S01]  /*0510*/  IADD3 R3, PT, PT, R8.reuse, 0x587c5, R17 ;  /* 0x000587c508037810 */ /* 0x040fe20007ffe011 */
[----:B------:R-:W-:Y:S01]  /*0520*/  DFMA R14, R14, R14, R14 ;  /* 0x0000000e0e0e722b */ /* 0x000fe2000000000e */
[----:B------:R-:W-:Y:S01]  /*0530*/  LOP3.LUT R6, R23, R16, R6, 0x96, !PT ;  /* 0x0000001017067212 */ /* 0x000fe200078e9606 */
[----:B------:R-:W-:Y:S01]  /*0540*/  FFMA R21, R21, R0, 1.1641532182693481445e-10 ;  /* 0x2f00000015157423 */ /* 0x000fe20000000000 */
[----:B------:R-:W-:Y:S01]  /*0550*/  I2FP.F32.U32 R3, R3 ;  /* 0x0000000300037245 */ /* 0x000fe20000201000 */
[----:B------:R-:W-:-:S03]  /*0560*/  VIADD R8, R8, 0x10974f ;  /* 0x0010974f08087836 */ /* 0x000fc60000000000 */
[----:B------:R-:W-:Y:S01]  /*0570*/  FSETP.GT.AND P0, PT, R21, 0.5, PT ;  /* 0x3f0000001500780b */ /* 0x000fe20003f04000 */
[----:B------:R-:W-:Y:S01]  /*0580*/  FFMA R3, R3, R0, 1.1641532182693481445e-10 ;  /* 0x2f00000003037423 */ /* 0x000fe20000000000 */
[----:B------:R-:W-:Y:S01]  /*0590*/  DFMA R14, R12, R14, R12 ;  /* 0x0000000e0c0e722b */ /* 0x000fe2000000000c */
[----:B------:R-:W-:Y:S01]  /*05a0*/  LOP3.LUT R21, R6, R19, RZ, 0x3c, !PT ;  /* 0x0000001306157212 */ /* 0x000fe200078e3cff */
[----:B------:R-:W-:Y:S01]  /*05b0*/  IMAD.MOV.U32 R6, RZ, RZ, R17 ;  /* 0x000000ffff067224 */ /* 0x000fe200078e0011 */
[----:B------:R-:W-:Y:S01]  /*05c0*/  FSEL R4, R4, -0.5, P0 ;  /* 0xbf00000004047808 */ /* 0x000fe20000000000 */
[----:B------:R-:W-:-:S04]  /*05d0*/  FFMA R3, R3, R18, -1 ;  /* 0xbf80000003037423 */ /* 0x000fc80000000012 */
[----:B0-----:R-:W-:Y:S01]  /*05e0*/  FMUL R3, R3, UR5 ;  /* 0x0000000503037c20 */ /* 0x001fe20008400000 */
[----:B-1----:R-:W-:Y:S01]  /*05f0*/  FMUL R4, R4, UR6 ;  /* 0x0000000604047c20 */ /* 0x002fe20008400000 */
[----:B------:R-:W-:Y:S01]  /*0600*/  DFMA R22, R14, -R10, 1 ;  /* 0x3ff000000e16742b */ /* 0x000fe2000000080a */
[----:B------:R-:W-:Y:S02]  /*0610*/  UMOV UR6, 0x4d12d84a ;  /* 0x4d12d84a00067882 */ /* 0x000fe40000000000 */
[----:B------:R-:W-:Y:S01]  /*0620*/  FFMA R3, R3, 0.5, R4 ;  /* 0x3f00000003037823 */ /* 0x000fe20000000004 */
[----:B------:R-:W-:-:S03]  /*0630*/  IADD3 R4, PT, PT, R21, R8, RZ ;  /* 0x0000000815047210 */ /* 0x000fc60007ffe0ff */
[----:B------:R-:W0:Y:S01]  /*0640*/  F2F.F64.F32 R12, R3 ;  /* 0x00000003000c7310 */ /* 0x000e220000201800 */
[----:B------:R-:W-:Y:S01]  /*0650*/  I2FP.F32.U32 R25, R4 ;  /* 0x0000000400197245 */ /* 0x000fe20000201000 */
[----:B------:R-:W-:Y:S01]  /*0660*/  DFMA R14, R14, R22, R14 ;  /* 0x000000160e0e722b */ /* 0x000fe2000000000e */
[----:B------:R-:W-:Y:S02]  /*0670*/  IMAD.MOV.U32 R4, RZ, RZ, R5 ;  /* 0x000000ffff047224 */ /* 0x000fe400078e0005 */
[----:B------:R-:W-:Y:S02]  /*0680*/  IMAD.MOV.U32 R5, RZ, RZ, R19 ;  /* 0x000000ffff057224 */ /* 0x000fe400078e0013 */
[----:B------:R-:W-:-:S04]  /*0690*/  FFMA R25, R25, R0, 1.1641532182693481445e-10 ;  /* 0x2f00000019197423 */ /* 0x000fc80000000000 */
[----:B------:R-:W-:-:S04]  /*06a0*/  FFMA R0, R25, R18, -1 ;  /* 0xbf80000019007423 */ /* 0x000fc80000000012 */
[----:B------:R-:W1:Y:S01]  /*06b0*/  F2F.F64.F32 R22, R0 ;  /* 0x0000000000167310 */ /* 0x000e620000201800 */
[----:B0-----:R-:W-:Y:S01]  /*06c0*/  DMUL R24, R12, R14 ;  /* 0x0000000e0c187228 */ /* 0x001fe20000000000 */
[----:B------:R-:W-:-:S07]  /*06d0*/  FSETP.GEU.AND P1, PT, |R13|, 6.5827683646048100446e-37, PT ;  /* 0x036000000d00780b */ /* 0x000fce0003f2e200 */
[----:B------:R-:W-:Y:S02]  /*06e0*/  DFMA R10, R24, -R10, R12 ;  /* 0x8000000a180a722b */ /* 0x000fe4000000000c */
[----:B-1----:R-:W-:-:S06]  /*06f0*/  DMUL R22, R22, UR6 ;  /* 0x0000000616167c28 */ /* 0x002fcc0008000000 */
[----:B------:R-:W-:Y:S02]  /*0700*/  DFMA R14, R14, R10, R24 ;  /* 0x0000000a0e0e722b */ /* 0x000fe40000000018 */
[----:B------:R-:W-:-:S08]  /*0710*/  DMUL R10, R22, 0.5 ;  /* 0x3fe00000160a7828 */ /* 0x000fd00000000000 */
[----:B------:R-:W-:-:S05]  /*0720*/  FFMA R3, RZ, 1.3249999284744262695, R15 ;  /* 0x3fa99999ff037823 */ /* 0x000fca000000000f */
[----:B------:R-:W-:Y:S01]  /*0730*/  FSETP.GT.AND P0, PT, |R3|, 1.469367938527859385e-39, PT ;  /* 0x001000000300780b */ /* 0x000fe20003f04200 */
[----:B------:R0:W1:Y:S01]  /*0740*/  F2F.F32.F64 R10, R10 ;  /* 0x0000000a000a7310 */ /* 0x0000620000301000 */
[----:B------:R-:W-:Y:S02]  /*0750*/  IMAD.MOV.U32 R3, RZ, RZ, R2 ;  /* 0x000000ffff037224 */ /* 0x000fe400078e0002 */
[----:B------:R-:W-:-:S09]  /*0760*/  IMAD.MOV.U32 R2, RZ, RZ, R21 ;  /* 0x000000ffff027224 */ /* 0x000fd200078e0015 */
[----:B0-----:R-:W-:Y:S05]  /*0770*/  @P0 BRA P1, `(.L_x_40) ;  /* 0x0000000000180947 */ /* 0x001fea0000800000 */
[----:B------:R-:W-:Y:S01]  /*0780*/  IMAD.MOV.U32 R16, RZ, RZ, R12 ;  /* 0x000000ffff107224 */ /* 0x000fe200078e000c */
[----:B------:R-:W-:Y:S01]  /*0790*/  MOV R26, 0x7e0 ;  /* 0x000007e0001a7802 */ /* 0x000fe20000000f00 */
[----:B------:R-:W-:Y:S02]  /*07a0*/  IMAD.MOV.U32 R17, RZ, RZ, R13 ;  /* 0x000000ffff117224 */ /* 0x000fe400078e000d */
[----:B------:R-:W-:Y:S02]  /*07b0*/  IMAD.MOV.U32 R14, RZ, RZ, -0x66666666 ;  /* 0x9999999aff0e7424 */ /* 0x000fe400078e00ff */
[----:B------:R-:W-:-:S07]  /*07c0*/  IMAD.MOV.U32 R15, RZ, RZ, 0x3fa99999 ;  /* 0x3fa99999ff0f7424 */ /* 0x000fce00078e00ff */
[----:B-1-3--:R-:W-:Y:S05]  /*07d0*/  CALL.REL.NOINC `($__internal_0_$__cuda_sm20_div_rn_f64_full) ;  /* 0x0000002c00707944 */ /* 0x00afea0003c00000 */
.L_x_40:
[----:B---3--:R-:W-:Y:S05]  /*07e0*/  BSYNC.RECONVERGENT B0 ;  /* 0x0000000000007941 */ /* 0x008fea0003800200 */
.L_x_39:
[C---:B-1----:R-:W-:Y:S01]  /*07f0*/  FMUL R0, R10.reuse, 0.63661974668502807617 ;  /* 0x3f22f9830a007820 */ /* 0x042fe20000400000 */
[----:B------:R-:W-:Y:S01]  /*0800*/  FSETP.GE.AND P0, PT, |R10|, 105615, PT ;  /* 0x47ce47800a00780b */ /* 0x000fe20003f06200 */
[----:B------:R0:W1:Y:S01]  /*0810*/  F2F.F32.F64 R11, R14 ;  /* 0x0000000e000b7310 */ /* 0x0000620000301000 */
[----:B------:R-:W-:Y:S07]  /*0820*/  BSSY.RECONVERGENT B0, `(.L_x_41) ;  /* 0x0000068000007945 */ /* 0x000fee0003800200 */
[----:B------:R-:W2:Y:S02]  /*0830*/  F2I.NTZ R0, R0 ;  /* 0x0000000000007305 */ /* 0x000ea40000203100 */
[----:B--2---:R-:W-:-:S05]  /*0840*/  I2FP.F32.S32 R13, R0 ;  /* 0x00000000000d7245 */ /* 0x004fca0000201400 */
[----:B------:R-:W-:-:S04]  /*0850*/  FFMA R12, R13, -1.5707962512969970703, R10 ;  /* 0xbfc90fda0d0c7823 */ /* 0x000fc8000000000a */
[----:B------:R-:W-:-:S04]  /*0860*/  FFMA R12, R13, -7.5497894158615963534e-08, R12 ;  /* 0xb3a221680d0c7823 */ /* 0x000fc8000000000c */
[----:B------:R-:W-:Y:S01]  /*0870*/  FFMA R12, R13, -5.3903029534742383927e-15, R12 ;  /* 0xa7c234c50d0c7823 */ /* 0x000fe2000000000c */
[----:B------:R-:W-:-:S03]  /*0880*/  IMAD.MOV.U32 R13, RZ, RZ, R0 ;  /* 0x000000ffff0d7224 */ /* 0x000fc600078e0000 */
[----:B------:R-:W-:Y:S01]  /*0890*/  IMAD.MOV.U32 R16, RZ, RZ, R12 ;  /* 0x000000ffff107224 */ /* 0x000fe200078e000c */
[----:B01----:R-:W-:Y:S06]  /*08a0*/  @!P0 BRA `(.L_x_42) ;  /* 0x00000004007c8947 */ /* 0x003fec0003800000 */
[----:B------:R-:W-:-:S13]  /*08b0*/  FSETP.NEU.AND P0, PT, |R10|, +INF , PT ;  /* 0x7f8000000a00780b */ /* 0x000fda0003f0d200 */
[----:B------:R-:W-:Y:S01]  /*08c0*/  @!P0 FMUL R16, RZ, R10 ;  /* 0x0000000aff108220 */ /* 0x000fe20000400000 */
[----:B------:R-:W-:Y:S01]  /*08d0*/  @!P0 MOV R0, RZ ;  /* 0x000000ff00008202 */ /* 0x000fe20000000f00 */
[----:B------:R-:W-:Y:S06]  /*08e0*/  @!P0 BRA `(.L_x_42) ;  /* 0x00000004006c8947 */ /* 0x000fec0003800000 */
[----:B------:R-:W-:Y:S01]  /*08f0*/  IMAD.SHL.U32 R0, R10, 0x100, RZ ;  /* 0x000001000a007824 */ /* 0x000fe200078e00ff */
[----:B------:R-:W-:Y:S01]  /*0900*/  CS2R R18, SRZ ;  /* 0x0000000000127805 */ /* 0x000fe2000001ff00 */
[----:B------:R-:W0:Y:S03]  /*0910*/  LDCU.64 UR10, c[0x4][0x40] ;  /* 0x01000800ff0a77ac */ /* 0x000e260008000a00 */
[----:B------:R-:W-:Y:S01]  /*0920*/  LOP3.LUT R21, R0, 0x80000000, RZ, 0xfc, !PT ;  /* 0x8000000000157812 */ /* 0x000fe200078efcff */
[----:B------:R-:W-:Y:S01]  /*0930*/  UMOV UR6, URZ ;  /* 0x000000ff00067c82 */ /* 0x000fe20008000000 */
[----:B------:R-:W-:-:S05]  /*0940*/  UMOV UR5, URZ ;  /* 0x000000ff00057c82 */ /* 0x000fca0008000000 */
.L_x_43:
[----:B0-----:R-:W-:Y:S02]  /*0950*/  IMAD.U32 R16, RZ, RZ, UR10 ;  /* 0x0000000aff107e24 */ /* 0x001fe4000f8e00ff */
[----:B------:R-:W-:-:S05]  /*0960*/  IMAD.U32 R17, RZ, RZ, UR11 ;  /* 0x0000000bff117e24 */ /* 0x000fca000f8e00ff */
[----:B------:R-:W2:Y:S01]  /*0970*/  LDG.E.CONSTANT R14, desc[UR8][R16.64] ;  /* 0x00000008100e7981 */ /* 0x000ea2000c1e9900 */
[----:B------:R-:W-:Y:S01]  /*0980*/  UIADD3 UR5, UPT, UPT, UR5, 0x1, URZ ;  /* 0x0000000105057890 */ /* 0x000fe2000fffe0ff */
[C---:B------:R-:W-:Y:S01]  /*0990*/  ISETP.EQ.AND P0, PT, R18.reuse, RZ, PT ;  /* 0x000000ff1200720c */ /* 0x040fe20003f02270 */
[----:B------:R-:W-:Y:S01]  /*09a0*/  UIADD3 UR10, UP1, UPT, UR10, 0x4, URZ ;  /* 0x000000040a0a7890 */ /* 0x000fe2000ff3e0ff */
[C---:B------:R-:W-:Y:S01]  /*09b0*/  ISETP.EQ.AND P1, PT, R18.reuse, 0x4, PT ;  /* 0x000000041200780c */ /* 0x040fe20003f22270 */
[----:B------:R-:W-:Y:S01]  /*09c0*/  UISETP.NE.AND UP0, UPT, UR5, 0x6, UPT ;  /* 0x000000060500788c */ /* 0x000fe2000bf05270 */
[C---:B------:R-:W-:Y:S01]  /*09d0*/  ISETP.EQ.AND P2, PT, R18.reuse, 0x8, PT ;  /* 0x000000081200780c */ /* 0x040fe20003f42270 */
[----:B------:R-:W-:Y:S01]  /*09e0*/  UIADD3.X UR11, UPT, UPT, URZ, UR11, URZ, UP1, !UPT ;  /* 0x0000000bff0b7290 */ /* 0x000fe20008ffe4ff */
[C---:B------:R-:W-:Y:S02]  /*09f0*/  ISETP.EQ.AND P3, PT, R18.reuse, 0xc, PT ;  /* 0x0000000c1200780c */ /* 0x040fe40003f62270 */
[----:B------:R-:W-:-:S02]  /*0a00*/  ISETP.EQ.AND P4, PT, R18, 0x10, PT ;  /* 0x000000101200780c */ /* 0x000fc40003f82270 */
[C---:B------:R-:W-:Y:S01]  /*0a10*/  ISETP.EQ.AND P5, PT, R18.reuse, 0x14, PT ;  /* 0x000000141200780c */ /* 0x040fe20003fa2270 */
[----:B------:R-:W-:Y:S02]  /*0a20*/  VIADD R18, R18, 0x4 ;  /* 0x0000000412127836 */ /* 0x000fe40000000000 */
[----:B--2---:R-:W-:-:S03]  /*0a30*/  IMAD.WIDE.U32 R14, R14, R21, RZ ;  /* 0x000000150e0e7225 */ /* 0x004fc600078e00ff */
[----:B------:R-:W-:-:S04]  /*0a40*/  IADD3 R0, P6, PT, R14, R19, RZ ;  /* 0x000000130e007210 */ /* 0x000fc80007fde0ff */
[----:B------:R-:W-:Y:S01]  /*0a50*/  IADD3.X R19, PT, PT, R15, UR6, RZ, P6, !PT ;  /* 0x000000060f137c10 */ /* 0x000fe2000b7fe4ff */
[--C-:B------:R-:W-:Y:S02]  /*0a60*/  @P0 IMAD.MOV.U32 R34, RZ, RZ, R0.reuse ;  /* 0x000000ffff220224 */ /* 0x100fe400078e0000 */
[--C-:B------:R-:W-:Y:S02]  /*0a70*/  @P1 IMAD.MOV.U32 R35, RZ, RZ, R0.reuse ;  /* 0x000000ffff231224 */ /* 0x100fe400078e0000 */
[--C-:B------:R-:W-:Y:S02]  /*0a80*/  @P2 IMAD.MOV.U32 R36, RZ, RZ, R0.reuse ;  /* 0x000000ffff242224 */ /* 0x100fe400078e0000 */
[--C-:B------:R-:W-:Y:S02]  /*0a90*/  @P3 IMAD.MOV.U32 R37, RZ, RZ, R0.reuse ;  /* 0x000000ffff253224 */ /* 0x100fe400078e0000 */
[--C-:B------:R-:W-:Y:S02]  /*0aa0*/  @P4 IMAD.MOV.U32 R38, RZ, RZ, R0.reuse ;  /* 0x000000ffff264224 */ /* 0x100fe400078e0000 */
[----:B------:R-:W-:Y:S01]  /*0ab0*/  @P5 IMAD.MOV.U32 R39, RZ, RZ, R0 ;  /* 0x000000ffff275224 */ /* 0x000fe200078e0000 */
[----:B------:R-:W-:Y:S06]  /*0ac0*/  BRA.U UP0, `(.L_x_43) ;  /* 0xfffffffd00a07547 */ /* 0x000fec000b83ffff */
[----:B------:R-:W-:Y:S01]  /*0ad0*/  SHF.R.U32.HI R0, RZ, 0x17, R10 ;  /* 0x00000017ff007819 */ /* 0x000fe2000001160a */
[----:B------:R-:W-:Y:S03]  /*0ae0*/  BSSY.RECONVERGENT B1, `(.L_x_44) ;  /* 0x0000029000017945 */ /* 0x000fe60003800200 */
[C---:B------:R-:W-:Y:S02]  /*0af0*/  LOP3.LUT R14, R0.reuse, 0xe0, RZ, 0xc0, !PT ;  /* 0x000000e0000e7812 */ /* 0x040fe400078ec0ff */
[----:B------:R-:W-:-:S03]  /*0b00*/  LOP3.LUT P6, RZ, R0, 0x1f, RZ, 0xc0, !PT ;  /* 0x0000001f00ff7812 */ /* 0x000fc600078cc0ff */
[----:B------:R-:W-:-:S05]  /*0b10*/  VIADD R14, R14, 0xffffff80 ;  /* 0xffffff800e0e7836 */ /* 0x000fca0000000000 */
[----:B------:R-:W-:-:S04]  /*0b20*/  SHF.R.U32.HI R14, RZ, 0x5, R14 ;  /* 0x00000005ff0e7819 */ /* 0x000fc8000001160e */
[----:B------:R-:W-:-:S04]  /*0b30*/  LEA R16, -R14, RZ, 0x2 ;  /* 0x000000ff0e107211 */ /* 0x000fc800078e11ff */
        /* <DEDUP_REMOVED lines=9> */
[----:B------:R-:W-:Y:S01]  /*0bd0*/  @P4 IMAD.MOV.U32 R14, RZ, RZ, R35 ;  /* 0x000000ffff0e4224 */ /* 0x000fe200078e0023 */
[----:B------:R-:W-:Y:S01]  /*0be0*/  ISETP.EQ.AND P4, PT, R16, 0x4, PT ;  /* 0x000000041000780c */ /* 0x000fe20003f82270 */
[----:B------:R-:W-:Y:S02]  /*0bf0*/  @P2 IMAD.MOV.U32 R14, RZ, RZ, R36 ;  /* 0x000000ffff0e2224 */ /* 0x000fe400078e0024 */
[----:B------:R-:W-:Y:S02]  /*0c00*/  @P1 IMAD.MOV.U32 R14, RZ, RZ, R37 ;  /* 0x000000ffff0e1224 */ /* 0x000fe400078e0025 */
[----:B------:R-:W-:-:S02]  /*0c10*/  @P0 IMAD.MOV.U32 R14, RZ, RZ, R38 ;  /* 0x000000ffff0e0224 */ /* 0x000fc400078e0026 */
[----:B------:R-:W-:Y:S02]  /*0c20*/  @P2 IMAD.MOV.U32 R15, RZ, RZ, R35 ;  /* 0x000000ffff0f2224 */ /* 0x000fe400078e0023 */
[----:B------:R-:W-:Y:S02]  /*0c30*/  @P3 IMAD.MOV.U32 R14, RZ, RZ, R39 ;  /* 0x000000ffff0e3224 */ /* 0x000fe400078e0027 */
[----:B------:R-:W-:Y:S02]  /*0c40*/  @P1 IMAD.MOV.U32 R15, RZ, RZ, R36 ;  /* 0x000000ffff0f1224 */ /* 0x000fe400078e0024 */
[----:B------:R-:W-:Y:S02]  /*0c50*/  @P5 IMAD.MOV.U32 R14, RZ, RZ, R19 ;  /* 0x000000ffff0e5224 */ /* 0x000fe400078e0013 */
[----:B------:R-:W-:Y:S02]  /*0c60*/  @P0 IMAD.MOV.U32 R15, RZ, RZ, R37 ;  /* 0x000000ffff0f0224 */ /* 0x000fe400078e0025 */
[----:B------:R-:W-:Y:S01]  /*0c70*/  @P3 IMAD.MOV.U32 R15, RZ, RZ, R38 ;  /* 0x000000ffff0f3224 */ /* 0x000fe200078e0026 */
[----:B------:R-:W-:Y:S01]  /*0c80*/  @P5 MOV R15, R39 ;  /* 0x00000027000f5202 */ /* 0x000fe20000000f00 */
[----:B------:R-:W-:-:S02]  /*0c90*/  @P4 IMAD.MOV.U32 R15, RZ, RZ, R19 ;  /* 0x000000ffff0f4224 */ /* 0x000fc400078e0013 */
[----:B------:R-:W-:Y:S01]  /*0ca0*/  IMAD.MOV.U32 R18, RZ, RZ, R14 ;  /* 0x000000ffff127224 */ /* 0x000fe200078e000e */
[----:B------:R-:W-:Y:S06]  /*0cb0*/  @!P6 BRA `(.L_x_45) ;  /* 0x00000000002ce947 */ /* 0x000fec0003800000 */
[----:B------:R-:W-:Y:S01]  /*0cc0*/  @P2 IMAD.MOV.U32 R14, RZ, RZ, R34 ;  /* 0x000000ffff0e2224 */ /* 0x000fe200078e0022 */
[----:B------:R-:W-:Y:S01]  /*0cd0*/  LOP3.LUT R0, R0, 0x1f, RZ, 0xc0, !PT ;  /* 0x0000001f00007812 */ /* 0x000fe200078ec0ff */
[----:B------:R-:W-:Y:S02]  /*0ce0*/  @P1 IMAD.MOV.U32 R14, RZ, RZ, R35 ;  /* 0x000000ffff0e1224 */ /* 0x000fe400078e0023 */
[----:B------:R-:W-:Y:S01]  /*0cf0*/  @P0 IMAD.MOV.U32 R14, RZ, RZ, R36 ;  /* 0x000000ffff0e0224 */ /* 0x000fe200078e0024 */
[----:B------:R-:W-:Y:S01]  /*0d00*/  ISETP.EQ.AND P0, PT, R16, 0x8, PT ;  /* 0x000000081000780c */ /* 0x000fe20003f02270 */
[----:B------:R-:W-:Y:S01]  /*0d10*/  @P3 IMAD.MOV.U32 R14, RZ, RZ, R37 ;  /* 0x000000ffff0e3224 */ /* 0x000fe200078e0025 */
[----:B------:R-:W-:Y:S01]  /*0d20*/  SHF.L.W.U32.HI R18, R15, R0, R18 ;  /* 0x000000000f127219 */ /* 0x000fe20000010e12 */
[----:B------:R-:W-:Y:S02]  /*0d30*/  @P5 IMAD.MOV.U32 R14, RZ, RZ, R38 ;  /* 0x000000ffff0e5224 */ /* 0x000fe400078e0026 */
[----:B------:R-:W-:-:S08]  /*0d40*/  @P4 IMAD.MOV.U32 R14, RZ, RZ, R39 ;  /* 0x000000ffff0e4224 */ /* 0x000fd000078e0027 */
[----:B------:R-:W-:-:S05]  /*0d50*/  @P0 IMAD.MOV.U32 R14, RZ, RZ, R19 ;  /* 0x000000ffff0e0224 */ /* 0x000fca00078e0013 */
[----:B------:R-:W-:-:S07]  /*0d60*/  SHF.L.W.U32.HI R15, R14, R0, R15 ;  /* 0x000000000e0f7219 */ /* 0x000fce0000010e0f */
.L_x_45:
[----:B------:R-:W-:Y:S05]  /*0d70*/  BSYNC.RECONVERGENT B1 ;  /* 0x0000000000017941 */ /* 0x000fea0003800200 */
.L_x_44:
[C---:B------:R-:W-:Y:S01]  /*0d80*/  SHF.L.W.U32.HI R19, R15.reuse, 0x2, R18 ;  /* 0x000000020f137819 */ /* 0x040fe20000010e12 */
[----:B------:R-:W-:Y:S01]  /*0d90*/  IMAD.SHL.U32 R15, R15, 0x4, RZ ;  /* 0x000000040f0f7824 */ /* 0x000fe200078e00ff */
[----:B------:R-:W-:Y:S01]  /*0da0*/  UMOV UR6, 0x54442d19 ;  /* 0x54442d1900067882 */ /* 0x000fe20000000000 */
[----:B------:R-:W-:Y:S01]  /*0db0*/  UMOV UR7, 0x3bf921fb ;  /* 0x3bf921fb00077882 */ /* 0x000fe20000000000 */
[----:B------:R-:W-:Y:S02]  /*0dc0*/  SHF.R.S32.HI R0, RZ, 0x1f, R19 ;  /* 0x0000001fff007819 */ /* 0x000fe40000011413 */
[----:B------:R-:W-:Y:S02]  /*0dd0*/  ISETP.GE.AND P0, PT, R10, RZ, PT ;  /* 0x000000ff0a00720c */ /* 0x000fe40003f06270 */
[C---:B------:R-:W-:Y:S02]  /*0de0*/  LOP3.LUT R16, R0.reuse, R15, RZ, 0x3c, !PT ;  /* 0x0000000f00107212 */ /* 0x040fe400078e3cff */
[----:B------:R-:W-:-:S02]  /*0df0*/  LOP3.LUT R17, R0, R19, RZ, 0x3c, !PT ;  /* 0x0000001300117212 */ /* 0x000fc400078e3cff */
[----:B------:R-:W-:Y:S02]  /*0e00*/  SHF.R.U32.HI R0, RZ, 0x1e, R18 ;  /* 0x0000001eff007819 */ /* 0x000fe40000011612 */
[----:B------:R-:W0:Y:S01]  /*0e10*/  I2F.F64.S64 R14, R16 ;  /* 0x00000010000e7312 */ /* 0x000e220000301c00 */
[C---:B------:R-:W-:Y:S02]  /*0e20*/  LOP3.LUT R18, R19.reuse, R10, RZ, 0x3c, !PT ;  /* 0x0000000a13127212 */ /* 0x040fe400078e3cff */
[----:B------:R-:W-:Y:S02]  /*0e30*/  LEA.HI R0, R19, R0, RZ, 0x1 ;  /* 0x0000000013007211 */ /* 0x000fe400078f08ff */
[----:B------:R-:W-:Y:S02]  /*0e40*/  ISETP.GE.AND P1, PT, R18, RZ, PT ;  /* 0x000000ff1200720c */ /* 0x000fe40003f26270 */
[----:B------:R-:W-:-:S05]  /*0e50*/  IADD3 R18, PT, PT, -R0, RZ, RZ ;  /* 0x000000ff00127210 */ /* 0x000fca0007ffe1ff */
[----:B------:R-:W-:Y:S01]  /*0e60*/  @!P0 IMAD.MOV.U32 R0, RZ, RZ, R18 ;  /* 0x000000ffff008224 */ /* 0x000fe200078e0012 */
[----:B0-----:R-:W-:-:S10]  /*0e70*/  DMUL R14, R14, UR6 ;  /* 0x000000060e0e7c28 */ /* 0x001fd40008000000 */
[----:B------:R-:W0:Y:S02]  /*0e80*/  F2F.F32.F64 R14, R14 ;  /* 0x0000000e000e7310 */ /* 0x000e240000301000 */
[----:B0-----:R-:W-:-:S07]  /*0e90*/  FSEL R16, -R14, R14, !P1 ;  /* 0x0000000e0e107208 */ /* 0x001fce0004800100 */
.L_x_42:
[----:B------:R-:W-:Y:S05]  /*0ea0*/  BSYNC.RECONVERGENT B0 ;  /* 0x0000000000007941 */ /* 0x000fea0003800200 */
.L_x_41:
[----:B------:R-:W-:Y:S01]  /*0eb0*/  LOP3.LUT R17, R0, 0x1, RZ, 0xc0, !PT ;  /* 0x0000000100117812 */ /* 0x000fe200078ec0ff */
[----:B------:R-:W-:Y:S02]  /*0ec0*/  IMAD.MOV.U32 R14, RZ, RZ, 0x37cbac00 ;  /* 0x37cbac00ff0e7424 */ /* 0x000fe400078e00ff */
[----:B------:R-:W-:Y:S01]  /*0ed0*/  FMUL R15, R16, R16 ;  /* 0x00000010100f7220 */ /* 0x000fe20000400000 */
[----:B------:R-:W-:Y:S01]  /*0ee0*/  VIADD R18, R0, 0x1 ;  /* 0x0000000100127836 */ /* 0x000fe20000000000 */
[----:B------:R-:W-:Y:S01]  /*0ef0*/  ISETP.NE.U32.AND P0, PT, R17, 0x1, PT ;  /* 0x000000011100780c */ /* 0x000fe20003f05070 */
[----:B------:R-:W-:Y:S02]  /*0f00*/  IMAD.MOV.U32 R17, RZ, RZ, 0x3c0885e4 ;  /* 0x3c0885e4ff117424 */ /* 0x000fe400078e00ff */
[----:B------:R-:W-:Y:S01]  /*0f10*/  FFMA R14, R15, R14, -0.0013887860113754868507 ;  /* 0xbab607ed0f0e7423 */ /* 0x000fe2000000000e */
[----:B------:R-:W-:Y:S01]  /*0f20*/  IMAD.MOV.U32 R19, RZ, RZ, 0x3e2aaaa8 ;  /* 0x3e2aaaa8ff137424 */ /* 0x000fe200078e00ff */
[----:B------:R-:W-:Y:S01]  /*0f30*/  LOP3.LUT P1, RZ, R18, 0x2, RZ, 0xc0, !PT ;  /* 0x0000000212ff7812 */ /* 0x000fe2000782c0ff */
[----:B------:R-:W-:Y:S01]  /*0f40*/  BSSY.RECONVERGENT B0, `(.L_x_46) ;  /* 0x000000e000007945 */ /* 0x000fe20003800200 */
[----:B------:R-:W-:-:S02]  /*0f50*/  FSEL R0, R17, 0.041666727513074874878, !P0 ;  /* 0x3d2aaabb11007808 */ /* 0x000fc40004000000 */
[----:B------:R-:W-:Y:S02]  /*0f60*/  FSEL R14, R14, -0.00019574658654164522886, P0 ;  /* 0xb94d41530e0e7808 */ /* 0x000fe40000000000 */
[----:B------:R-:W-:Y:S02]  /*0f70*/  FSEL R16, R16, 1, !P0 ;  /* 0x3f80000010107808 */ /* 0x000fe40004000000 */
[----:B------:R-:W-:Y:S01]  /*0f80*/  FSEL R19, -R19, -0.4999999701976776123, !P0 ;  /* 0xbeffffff13137808 */ /* 0x000fe20004000100 */
[C---:B------:R-:W-:Y:S02]  /*0f90*/  FFMA R0, R15.reuse, R14, R0 ;  /* 0x0000000e0f007223 */ /* 0x040fe40000000000 */
[C---:B------:R-:W-:Y:S02]  /*0fa0*/  FFMA R17, R15.reuse, R16, RZ ;  /* 0x000000100f117223 */ /* 0x040fe400000000ff */
[----:B------:R-:W-:-:S04]  /*0fb0*/  FFMA R0, R15, R0, R19 ;  /* 0x000000000f007223 */ /* 0x000fc80000000013 */
[----:B------:R-:W-:Y:S01]  /*0fc0*/  FFMA R16, R17, R0, R16 ;  /* 0x0000000011107223 */ /* 0x000fe20000000010 */
[----:B------:R-:W-:-:S03]  /*0fd0*/  MOV R0, 0x1020 ;  /* 0x0000102000007802 */ /* 0x000fc60000000f00 */
[----:B------:R-:W-:-:S04]  /*0fe0*/  @P1 FADD R16, RZ, -R16 ;  /* 0x80000010ff101221 */ /* 0x000fc80000000000 */
[----:B------:R-:W0:Y:S02]  /*0ff0*/  F2F.F64.F32 R14, R16 ;  /* 0x00000010000e7310 */ /* 0x000e240000201800 */
[----:B0-----:R-:W-:-:S11]  /*1000*/  DADD R32, -RZ, |R14| ;  /* 0x00000000ff207229 */ /* 0x001fd6000000050e */
[----:B------:R-:W-:Y:S05]  /*1010*/  CALL.REL.NOINC `($_Z6samplePfiffi$__internal_accurate_pow) ;  /* 0x0000003000cc7944 */ /* 0x000fea0003c00000 */
[----:B------:R-:W-:Y:S05]  /*1020*/  BSYNC.RECONVERGENT B0 ;  /* 0x0000000000007941 */ /* 0x000fea0003800200 */
.L_x_46:
[----:B------:R-:W-:Y:S01]  /*1030*/  DADD R18, R14, 2 ;  /* 0x400000000e127429 */ /* 0x000fe20000000000 */
[----:B------:R-:W-:Y:S01]  /*1040*/  FSETP.NEU.AND P0, PT, R16, RZ, PT ;  /* 0x000000ff1000720b */ /* 0x000fe20003f0d000 */
[----:B------:R-:W-:Y:S01]  /*1050*/  BSSY.RECONVERGENT B0, `(.L_x_47) ;  /* 0x000000e000007945 */ /* 0x000fe20003800200 */
[----:B------:R-:W-:Y:S02]  /*1060*/  FSETP.GE.AND P3, PT, |R10|, 105615, PT ;  /* 0x47ce47800a00780b */ /* 0x000fe40003f66200 */
[----:B------:R-:W-:-:S05]  /*1070*/  FSETP.NEU.AND P2, PT, R16, 1, PT ;  /* 0x3f8000001000780b */ /* 0x000fca0003f4d000 */
[----:B------:R-:W-:Y:S02]  /*1080*/  LOP3.LUT R18, R19, 0x7ff00000, RZ, 0xc0, !PT ;  /* 0x7ff0000013127812 */ /* 0x000fe400078ec0ff */
[----:B------:R-:W-:Y:S02]  /*1090*/  FSEL R19, R24, RZ, P0 ;  /* 0x000000ff18137208 */ /* 0x000fe40000000000 */
[----:B------:R-:W-:Y:S02]  /*10a0*/  ISETP.NE.AND P1, PT, R18, 0x7ff00000, PT ;  /* 0x7ff000001200780c */ /* 0x000fe40003f25270 */
[----:B------:R-:W-:-:S11]  /*10b0*/  FSEL R18, R20, RZ, P0 ;  /* 0x000000ff14127208 */ /* 0x000fd60000000000 */
[----:B------:R-:W-:Y:S05]  /*10c0*/  @P1 BRA `(.L_x_48) ;  /* 0x0000000000181947 */ /* 0x000fea0003800000 */
[----:B------:R-:W-:-:S13]  /*10d0*/  FSETP.NAN.AND P0, PT, R16, R16, PT ;  /* 0x000000101000720b */ /* 0x000fda0003f08000 */
[----:B------:R-:W-:Y:S01]  /*10e0*/  @P0 DADD R18, R14, 2 ;  /* 0x400000000e120429 */ /* 0x000fe20000000000 */
[----:B------:R-:W-:Y:S10]  /*10f0*/  @P0 BRA `(.L_x_48) ;  /* 0x00000000000c0947 */ /* 0x000ff40003800000 */
[----:B------:R-:W-:-:S14]  /*1100*/  DSETP.NEU.AND P0, PT, |R14|, +INF , PT ;  /* 0x7ff000000e00742a */ /* 0x000fdc0003f0d200 */
[----:B------:R-:W-:Y:S02]  /*1110*/  @!P0 IMAD.MOV.U32 R18, RZ, RZ, 0x0 ;  /* 0x00000000ff128424 */ /* 0x000fe400078e00ff */
[----:B------:R-:W-:-:S07]  /*1120*/  @!P0 IMAD.MOV.U32 R19, RZ, RZ, 0x7ff00000 ;  /* 0x7ff00000ff138424 */ /* 0x000fce00078e00ff */
.L_x_48:
[----:B------:R-:W-:Y:S05]  /*1130*/  BSYNC.RECONVERGENT B0 ;  /* 0x0000000000007941 */ /* 0x000fea0003800200 */
.L_x_47:
[----:B------:R-:W-:Y:S01]  /*1140*/  BSSY.RECONVERGENT B0, `(.L_x_49) ;  /* 0x0000061000007945 */ /* 0x000fe20003800200 */
[----:B------:R-:W-:Y:S01]  /*1150*/  FSEL R14, R18, RZ, P2 ;  /* 0x000000ff120e7208 */ /* 0x000fe20001000000 */
[----:B------:R-:W-:Y:S01]  /*1160*/  IMAD.MOV.U32 R22, RZ, RZ, R13 ;  /* 0x000000ffff167224 */ /* 0x000fe200078e000d */
[----:B------:R-:W-:Y:S01]  /*1170*/  FSEL R15, R19, 1.875, P2 ;  /* 0x3ff00000130f7808 */ /* 0x000fe20001000000 */
[----:B------:R-:W-:Y:S01]  /*1180*/  IMAD.MOV.U32 R16, RZ, RZ, R12 ;  /* 0x000000ffff107224 */ /* 0x000fe200078e000c */
[----:B------:R-:W-:Y:S06]  /*1190*/  @!P3 BRA `(.L_x_50) ;  /* 0x00000004006cb947 */ /* 0x000fec0003800000 */
        /* <DEDUP_REMOVED lines=9> */
.L_x_51:
[----:B------:R-:W0:Y:S02]  /*1230*/  LDC.64 R16, c[0x4][0x40] ;  /* 0x01001000ff107b82 */ /* 0x000e240000000a00 */
[----:B0-----:R-:W-:-:S05]  /*1240*/  IMAD.WIDE.U32 R18, R21, 0x4, R16 ;  /* 0x0000000415127825 */ /* 0x001fca00078e0010 */
[----:B------:R-:W2:Y:S01]  /*1250*/  LDG.E.CONSTANT R16, desc[UR8][R18.64] ;  /* 0x0000000812107981 */ /* 0x000ea2000c1e9900 */
[C---:B------:R-:W-:Y:S02]  /*1260*/  IMAD.SHL.U32 R0, R21.reuse, 0x4, RZ ;  /* 0x0000000415007824 */ /* 0x040fe400078e00ff */
[----:B------:R-:W-:-:S03]  /*1270*/  VIADD R21, R21, 0x1 ;  /* 0x0000000115157836 */ /* 0x000fc60000000000 */
[C---:B------:R-:W-:Y:S02]  /*1280*/  ISETP.EQ.AND P0, PT, R0.reuse, RZ, PT ;  /* 0x000000ff0000720c */ /* 0x040fe40003f02270 */
[C---:B------:R-:W-:Y:S02]  /*1290*/  ISETP.EQ.AND P5, PT, R0.reuse, 0x4, PT ;  /* 0x000000040000780c */ /* 0x040fe40003fa2270 */
[C---:B------:R-:W-:Y:S02]  /*12a0*/  ISETP.EQ.AND P4, PT, R0.reuse, 0x8, PT ;  /* 0x000000080000780c */ /* 0x040fe40003f82270 */
[C---:B------:R-:W-:Y:S02]  /*12b0*/  ISETP.EQ.AND P3, PT, R0.reuse, 0xc, PT ;  /* 0x0000000c0000780c */ /* 0x040fe40003f62270 */
[C---:B------:R-:W-:Y:S02]  /*12c0*/  ISETP.EQ.AND P2, PT, R0.reuse, 0x10, PT ;  /* 0x000000100000780c */ /* 0x040fe40003f42270 */
[----:B------:R-:W-:Y:S01]  /*12d0*/  ISETP.EQ.AND P1, PT, R0, 0x14, PT ;  /* 0x000000140000780c */ /* 0x000fe20003f22270 */
[----:B--2---:R-:W-:-:S03]  /*12e0*/  IMAD.WIDE.U32 R16, R16, R25, RZ ;  /* 0x0000001910107225 */ /* 0x004fc600078e00ff */
[----:B------:R-:W-:-:S04]  /*12f0*/  IADD3 R0, P6, PT, R16, R23, RZ ;  /* 0x0000001710007210 */ /* 0x000fc80007fde0ff */
[----:B------:R-:W-:Y:S01]  /*1300*/  IADD3.X R23, PT, PT, R17, UR5, RZ, P6, !PT ;  /* 0x0000000511177c10 */ /* 0x000fe2000b7fe4ff */
[--C-:B------:R-:W-:Y:S01]  /*1310*/  @P0 IMAD.MOV.U32 R34, RZ, RZ, R0.reuse ;  /* 0x000000ffff220224 */ /* 0x100fe200078e0000 */
[----:B------:R-:W-:Y:S01]  /*1320*/  ISETP.NE.AND P6, PT, R21, 0x6, PT ;  /* 0x000000061500780c */ /* 0x000fe20003fc5270 */
[--C-:B------:R-:W-:Y:S02]  /*1330*/  @P5 IMAD.MOV.U32 R35, RZ, RZ, R0.reuse ;  /* 0x000000ffff235224 */ /* 0x100fe400078e0000 */
[--C-:B------:R-:W-:Y:S02]  /*1340*/  @P4 IMAD.MOV.U32 R36, RZ, RZ, R0.reuse ;  /* 0x000000ffff244224 */ /* 0x100fe400078e0000 */
[--C-:B------:R-:W-:Y:S02]  /*1350*/  @P3 IMAD.MOV.U32 R37, RZ, RZ, R0.reuse ;  /* 0x000000ffff253224 */ /* 0x100fe400078e0000 */
[--C-:B------:R-:W-:Y:S02]  /*1360*/  @P2 IMAD.MOV.U32 R38, RZ, RZ, R0.reuse ;  /* 0x000000ffff262224 */ /* 0x100fe400078e0000 */
[----:B------:R-:W-:-:S04]  /*1370*/  @P1 IMAD.MOV.U32 R39, RZ, RZ, R0 ;  /* 0x000000ffff271224 */ /* 0x000fc800078e0000 */
        /* <DEDUP_REMOVED lines=13> */
[----:B------:R-:W-:-:S03]  /*1450*/  ISETP.EQ.AND P5, PT, R19, 0x4, PT ;  /* 0x000000041300780c */ /* 0x000fc60003fa2270 */
[----:B------:R-:W-:Y:S02]  /*1460*/  @P3 MOV R0, R34 ;  /* 0x0000002200003202 */ /* 0x000fe40000000f00 */
[----:B------:R-:W-:Y:S01]  /*1470*/  @P4 IMAD.MOV.U32 R16, RZ, RZ, R34 ;  /* 0x000000ffff104224 */ /* 0x000fe200078e0022 */
[C---:B------:R-:W-:Y:S01]  /*1480*/  ISETP.EQ.AND P3, PT, R19.reuse, -0x4, PT ;  /* 0xfffffffc1300780c */ /* 0x040fe20003f62270 */
[--C-:B------:R-:W-:Y:S01]  /*1490*/  @P4 IMAD.MOV.U32 R0, RZ, RZ, R35.reuse ;  /* 0x000000ffff004224 */ /* 0x100fe200078e0023 */
[----:B------:R-:W-:Y:S01]  /*14a0*/  ISETP.EQ.AND P4, PT, R19, RZ, PT ;  /* 0x000000ff1300720c */ /* 0x000fe20003f82270 */
[----:B------:R-:W-:Y:S02]  /*14b0*/  @P2 IMAD.MOV.U32 R16, RZ, RZ, R35 ;  /* 0x000000ffff102224 */ /* 0x000fe400078e0023 */
[--C-:B------:R-:W-:Y:S02]  /*14c0*/  @P2 IMAD.MOV.U32 R0, RZ, RZ, R36.reuse ;  /* 0x000000ffff002224 */ /* 0x100fe400078e0024 */
[----:B------:R-:W-:-:S02]  /*14d0*/  @P1 IMAD.MOV.U32 R16, RZ, RZ, R36 ;  /* 0x000000ffff101224 */ /* 0x000fc400078e0024 */
[--C-:B------:R-:W-:Y:S02]  /*14e0*/  @P1 IMAD.MOV.U32 R0, RZ, RZ, R37.reuse ;  /* 0x000000ffff001224 */ /* 0x100fe400078e0025 */
[----:B------:R-:W-:Y:S02]  /*14f0*/  @P0 IMAD.MOV.U32 R16, RZ, RZ, R37 ;  /* 0x000000ffff100224 */ /* 0x000fe400078e0025 */
[--C-:B------:R-:W-:Y:S02]  /*1500*/  @P0 IMAD.MOV.U32 R0, RZ, RZ, R38.reuse ;  /* 0x000000ffff000224 */ /* 0x100fe400078e0026 */
[----:B------:R-:W-:Y:S02]  /*1510*/  @P3 IMAD.MOV.U32 R16, RZ, RZ, R38 ;  /* 0x000000ffff103224 */ /* 0x000fe400078e0026 */
[--C-:B------:R-:W-:Y:S01]  /*1520*/  @P3 IMAD.MOV.U32 R0, RZ, RZ, R39.reuse ;  /* 0x000000ffff003224 */ /* 0x100fe200078e0027 */
[----:B------:R-:W-:Y:S01]  /*1530*/  @P4 MOV R0, R23 ;  /* 0x0000001700004202 */ /* 0x000fe20000000f00 */
[----:B------:R-:W-:-:S02]  /*1540*/  @P4 IMAD.MOV.U32 R16, RZ, RZ, R39 ;  /* 0x000000ffff104224 */ /* 0x000fc400078e0027 */
[----:B------:R-:W-:Y:S01]  /*1550*/  @P5 IMAD.MOV.U32 R16, RZ, RZ, R23 ;  /* 0x000000ffff105224 */ /* 0x000fe200078e0017 */
[----:B------:R-:W-:Y:S06]  /*1560*/  @!P6 BRA `(.L_x_53) ;  /* 0x00000000002ce947 */ /* 0x000fec0003800000 */
[----:B------:R-:W-:Y:S02]  /*1570*/  @P2 IMAD.MOV.U32 R17, RZ, RZ, R34 ;  /* 0x000000ffff112224 */ /* 0x000fe400078e0022 */
[----:B------:R-:W-:Y:S02]  /*1580*/  @P1 IMAD.MOV.U32 R17, RZ, RZ, R35 ;  /* 0x000000ffff111224 */ /* 0x000fe400078e0023 */
[----:B------:R-:W-:Y:S01]  /*1590*/  @P0 IMAD.MOV.U32 R17, RZ, RZ, R36 ;  /* 0x000000ffff110224 */ /* 0x000fe200078e0024 */
[----:B------:R-:W-:Y:S01]  /*15a0*/  ISETP.EQ.AND P0, PT, R19, 0x8, PT ;  /* 0x000000081300780c */ /* 0x000fe20003f02270 */
[----:B------:R-:W-:Y:S01]  /*15b0*/  @P3 IMAD.MOV.U32 R17, RZ, RZ, R37 ;  /* 0x000000ffff113224 */ /* 0x000fe200078e0025 */
[----:B------:R-:W-:Y:S01]  /*15c0*/  LOP3.LUT R19, R18, 0x1f, RZ, 0xc0, !PT ;  /* 0x0000001f12137812 */ /* 0x000fe200078ec0ff */
[----:B------:R-:W-:Y:S02]  /*15d0*/  @P4 IMAD.MOV.U32 R17, RZ, RZ, R38 ;  /* 0x000000ffff114224 */ /* 0x000fe400078e0026 */
[----:B------:R-:W-:Y:S01]  /*15e0*/  @P5 IMAD.MOV.U32 R17, RZ, RZ, R39 ;  /* 0x000000ffff115224 */ /* 0x000fe200078e0027 */
[----:B------:R-:W-:-:S07]  /*15f0*/  SHF.L.W.U32.HI R0, R16, R19, R0 ;  /* 0x0000001310007219 */ /* 0x000fce0000010e00 */
[----:B------:R-:W-:-:S05]  /*1600*/  @P0 IMAD.MOV.U32 R17, RZ, RZ, R23 ;  /* 0x000000ffff110224 */ /* 0x000fca00078e0017 */
[----:B------:R-:W-:-:S07]  /*1610*/  SHF.L.W.U32.HI R16, R17, R19, R16 ;  /* 0x0000001311107219 */ /* 0x000fce0000010e10 */
.L_x_53:
[----:B------:R-:W-:Y:S05]  /*1620*/  BSYNC.RECONVERGENT B1 ;  /* 0x0000000000017941 */ /* 0x000fea0003800200 */
.L_x_52:
        /* <DEDUP_REMOVED lines=9> */
[C---:B------:R-:W-:Y:S02]  /*16c0*/  LOP3.LUT R20, R21.reuse, R10, RZ, 0x3c, !PT ;  /* 0x0000000a15147212 */ /* 0x040fe400078e3cff */
[----:B------:R-:W0:Y:S01]  /*16d0*/  I2F.F64.S64 R16, R16 ;  /* 0x0000001000107312 */ /* 0x000e220000301c00 */
[----:B------:R-:W-:Y:S02]  /*16e0*/  LEA.HI R22, R21, R0, RZ, 0x1 ;  /* 0x0000000015167211 */ /* 0x000fe400078f08ff */
[----:B------:R-:W-:-:S03]  /*16f0*/  ISETP.GE.AND P0, PT, R20, RZ, PT ;  /* 0x000000ff1400720c */ /* 0x000fc60003f06270 */
[----:B------:R-:W-:-:S04]  /*1700*/  IMAD.MOV R0, RZ, RZ, -R22 ;  /* 0x000000ffff007224 */ /* 0x000fc800078e0a16 */
[----:B------:R-:W-:Y:S01]  /*1710*/  @!P1 IMAD.MOV.U32 R22, RZ, RZ, R0 ;  /* 0x000000ffff169224 */ /* 0x000fe200078e0000 */
[----:B0-----:R-:W-:-:S10]  /*1720*/  DMUL R18, R16, UR6 ;  /* 0x0000000610127c28 */ /* 0x001fd40008000000 */
[----:B------:R-:W0:Y:S02]  /*1730*/  F2F.F32.F64 R18, R18 ;  /* 0x0000001200127310 */ /* 0x000e240000301000 */
[----:B0-----:R-:W-:-:S07]  /*1740*/  FSEL R16, -R18, R18, !P0 ;  /* 0x0000001212107208 */ /* 0x001fce0004000100 */
.L_x_50:
[----:B------:R-:W-:Y:S05]  /*1750*/  BSYNC.RECONVERGENT B0 ;  /* 0x0000000000007941 */ /* 0x000fea0003800200 */
.L_x_49:
[----:B------:R-:W-:Y:S01]  /*1760*/  MOV R0, 0x37cbac00 ;  /* 0x37cbac0000007802 */ /* 0x000fe20000000f00 */
[----:B------:R-:W-:Y:S01]  /*1770*/  FMUL R17, R16, R16 ;  /* 0x0000001010117220 */ /* 0x000fe20000400000 */
[C---:B------:R-:W-:Y:S01]  /*1780*/  LOP3.LUT R19, R22.reuse, 0x1, RZ, 0xc0, !PT ;  /* 0x0000000116137812 */ /* 0x040fe200078ec0ff */
[----:B------:R-:W-:Y:S01]  /*1790*/  IMAD.MOV.U32 R21, RZ, RZ, 0x3d2aaabb ;  /* 0x3d2aaabbff157424 */ /* 0x000fe200078e00ff */
[----:B------:R-:W-:Y:S01]  /*17a0*/  LOP3.LUT P1, RZ, R22, 0x2, RZ, 0xc0, !PT ;  /* 0x0000000216ff7812 */ /* 0x000fe2000782c0ff */
[----:B------:R-:W-:Y:S01]  /*17b0*/  FFMA R18, R17, R0, -0.0013887860113754868507 ;  /* 0xbab607ed11127423 */ /* 0x000fe20000000000 */
[----:B------:R-:W-:Y:S01]  /*17c0*/  ISETP.NE.U32.AND P0, PT, R19, 0x1, PT ;  /* 0x000000011300780c */ /* 0x000fe20003f05070 */
[----:B------:R-:W-:Y:S01]  /*17d0*/  IMAD.MOV.U32 R20, RZ, RZ, 0x3effffff ;  /* 0x3effffffff147424 */ /* 0x000fe200078e00ff */
[----:B------:R-:W-:Y:S01]  /*17e0*/  BSSY.RECONVERGENT B0, `(.L_x_54) ;  /* 0x000006a000007945 */ /* 0x000fe20003800200 */
[----:B------:R-:W-:Y:S01]  /*17f0*/  IMAD.MOV.U32 R22, RZ, RZ, R13 ;  /* 0x000000ffff167224 */ /* 0x000fe200078e000d */
[----:B------:R-:W-:-:S02]  /*1800*/  FSEL R18, R18, -0.00019574658654164522886, !P0 ;  /* 0xb94d415312127808 */ /* 0x000fc40004000000 */
[----:B------:R-:W-:Y:S02]  /*1810*/  FSEL R24, R21, 0.0083327032625675201416, !P0 ;  /* 0x3c0885e415187808 */ /* 0x000fe40004000000 */
[----:B------:R-:W-:Y:S01]  /*1820*/  FSEL R40, R16, 1, P0 ;  /* 0x3f80000010287808 */ /* 0x000fe20000000000 */
[----:B------:R-:W-:Y:S01]  /*1830*/  IMAD.MOV.U32 R16, RZ, RZ, R12 ;  /* 0x000000ffff107224 */ /* 0x000fe200078e000c */
[----:B------:R-:W-:Y:S01]  /*1840*/  FSEL R23, -R20, -0.16666662693023681641, !P0 ;  /* 0xbe2aaaa814177808 */ /* 0x000fe20004000100 */
[C---:B------:R-:W-:Y:S01]  /*1850*/  FFMA R18, R17.reuse, R18, R24 ;  /* 0x0000001211127223 */ /* 0x040fe20000000018 */
[----:B------:R-:W-:Y:S01]  /*1860*/  FSETP.GE.AND P0, PT, |R10|, 105615, PT ;  /* 0x47ce47800a00780b */ /* 0x000fe20003f06200 */
[C---:B------:R-:W-:Y:S02]  /*1870*/  FFMA R19, R17.reuse, R40, RZ ;  /* 0x0000002811137223 */ /* 0x040fe400000000ff */
[----:B------:R-:W-:-:S04]  /*1880*/  FFMA R18, R17, R18, R23 ;  /* 0x0000001211127223 */ /* 0x000fc80000000017 */
[----:B------:R-:W-:-:S04]  /*1890*/  FFMA R40, R19, R18, R40 ;  /* 0x0000001213287223 */ /* 0x000fc80000000028 */
[----:B------:R-:W-:Y:S02]  /*18a0*/  @P1 FADD R40, RZ, -R40 ;  /* 0x80000028ff281221 */ /* 0x000fe40000000000 */
[----:B------:R-:W-:Y:S05]  /*18b0*/  @!P0 BRA `(.L_x_55) ;  /* 0x0000000400708947 */ /* 0x000fea0003800000 */
[----:B------:R-:W-:-:S13]  /*18c0*/  FSETP.NEU.AND P0, PT, |R10|, +INF , PT ;  /* 0x7f8000000a00780b */ /* 0x000fda0003f0d200 */
[----:B------:R-:W-:Y:S01]  /*18d0*/  @!P0 FMUL R16, RZ, R10 ;  /* 0x0000000aff108220 */ /* 0x000fe20000400000 */
[----:B------:R-:W-:Y:S01]  /*18e0*/  @!P0 IMAD.MOV.U32 R22, RZ, RZ, RZ ;  /* 0x000000ffff168224 */ /* 0x000fe200078e00ff */
[----:B------:R-:W-:Y:S06]  /*18f0*/  @!P0 BRA `(.L_x_55) ;  /* 0x0000000400608947 */ /* 0x000fec0003800000 */
[----:B------:R-:W-:Y:S01]  /*1900*/  IMAD.SHL.U32 R16, R10, 0x100, RZ ;  /* 0x000001000a107824 */ /* 0x000fe200078e00ff */
[----:B------:R-:W-:Y:S01]  /*1910*/  UMOV UR5, URZ ;  /* 0x000000ff00057c82 */ /* 0x000fe20008000000 */
[----:B------:R-:W-:Y:S02]  /*1920*/  IMAD.MOV.U32 R23, RZ, RZ, RZ ;  /* 0x000000ffff177224 */ /* 0x000fe400078e00ff */
[----:B------:R-:W-:Y:S01]  /*1930*/  IMAD.MOV.U32 R25, RZ, RZ, RZ ;  /* 0x000000ffff197224 */ /* 0x000fe200078e00ff */
[----:B------:R-:W-:-:S07]  /*1940*/  LOP3.LUT R27, R16, 0x80000000, RZ, 0xfc, !PT ;  /* 0x80000000101b7812 */ /* 0x000fce00078efcff */
.L_x_56:
[----:B------:R-:W0:Y:S02]  /*1950*/  LDC.64 R16, c[0x4][0x40] ;  /* 0x01001000ff107b82 */ /* 0x000e240000000a00 */
[----:B0-----:R-:W-:-:S06]  /*1960*/  IMAD.WIDE.U32 R16, R25, 0x4, R16 ;  /* 0x0000000419107825 */ /* 0x001fcc00078e0010 */
        /* <DEDUP_REMOVED lines=14> */
[--C-:B------:R-:W-:Y:S01]  /*1a50*/  @P4 IMAD.MOV.U32 R36, RZ, RZ, R18.reuse ;  /* 0x000000ffff244224 */ /* 0x100fe200078e0012 */
[----:B------:R-:W-:Y:S01]  /*1a60*/  @P0 MOV R34, R18 ;  /* 0x0000001200220202 */ /* 0x000fe20000000f00 */
[--C-:B------:R-:W-:Y:S02]  /*1a70*/  @P3 IMAD.MOV.U32 R37, RZ, RZ, R18.reuse ;  /* 0x000000ffff253224 */ /* 0x100fe400078e0012 */
[--C-:B------:R-:W-:Y:S02]  /*1a80*/  @P2 IMAD.MOV.U32 R38, RZ, RZ, R18.reuse ;  /* 0x000000ffff262224 */ /* 0x100fe400078e0012 */
[----:B------:R-:W-:-:S06]  /*1a90*/  @P1 IMAD.MOV.U32 R39, RZ, RZ, R18 ;  /* 0x000000ffff271224 */ /* 0x000fcc00078e0012 */
        /* <DEDUP_REMOVED lines=14> */
[--C-:B------:R-:W-:Y:S01]  /*1b80*/  @P3 IMAD.MOV.U32 R16, RZ, RZ, R34.reuse ;  /* 0x000000ffff103224 */ /* 0x100fe200078e0022 */
[C---:B------:R-:W-:Y:S01]  /*1b90*/  ISETP.EQ.AND P3, PT, R19.reuse, -0x4, PT ;  /* 0xfffffffc1300780c */ /* 0x040fe20003f62270 */
[----:B------:R-:W-:Y:S02]  /*1ba0*/  @P4 IMAD.MOV.U32 R17, RZ, RZ, R34 ;  /* 0x000000ffff114224 */ /* 0x000fe400078e0022 */
[----:B------:R-:W-:Y:S01]  /*1bb0*/  @P4 IMAD.MOV.U32 R16, RZ, RZ, R35 ;  /* 0x000000ffff104224 */ /* 0x000fe200078e0023 */
[----:B------:R-:W-:Y:S01]  /*1bc0*/  ISETP.EQ.AND P4, PT, R19, RZ, PT ;  /* 0x000000ff1300720c */ /* 0x000fe20003f82270 */
[----:B------:R-:W-:Y:S01]  /*1bd0*/  @P2 IMAD.MOV.U32 R16, RZ, RZ, R36 ;  /* 0x000000ffff102224 */ /* 0x000fe200078e0024 */
[----:B------:R-:W-:Y:S01]  /*1be0*/  @P2 MOV R17, R35 ;  /* 0x0000002300112202 */ /* 0x000fe20000000f00 */
        /* <DEDUP_REMOVED lines=8> */
[----:B------:R-:W-:Y:S01]  /*1c70*/  MOV R22, R16 ;  /* 0x0000001000167202 */ /* 0x000fe20000000f00 */
[----:B------:R-:W-:Y:S01]  /*1c80*/  @P5 IMAD.MOV.U32 R17, RZ, RZ, R23 ;  /* 0x000000ffff115224 */ /* 0x000fe200078e0017 */
        /* <DEDUP_REMOVED lines=12> */
.L_x_58:
[----:B------:R-:W-:Y:S05]  /*1d50*/  BSYNC.RECONVERGENT B1 ;  /* 0x0000000000017941 */ /* 0x000fea0003800200 */
.L_x_57:
        /* <DEDUP_REMOVED lines=18> */
.L_x_55:
[----:B------:R-:W-:Y:S05]  /*1e80*/  BSYNC.RECONVERGENT B0 ;  /* 0x0000000000007941 */ /* 0x000fea0003800200 */
.L_x_54:
[----:B------:R-:W-:Y:S01]  /*1e90*/  FMUL R17, R16, R16 ;  /* 0x0000001010117220 */ /* 0x000fe20000400000 */
[C---:B------:R-:W-:Y:S01]  /*1ea0*/  LOP3.LUT R18, R22.reuse, 0x1, RZ, 0xc0, !PT ;  /* 0x0000000116127812 */ /* 0x040fe200078ec0ff */
[----:B------:R-:W-:Y:S01]  /*1eb0*/  BSSY.RECONVERGENT B0, `(.L_x_59) ;  /* 0x0000013000007945 */ /* 0x000fe20003800200 */
[----:B------:R-:W-:Y:S01]  /*1ec0*/  IADD3 R19, PT, PT, R22, 0x1, RZ ;  /* 0x0000000116137810 */ /* 0x000fe20007ffe0ff */
[----:B------:R-:W-:Y:S01]  /*1ed0*/  FFMA R0, R17, R0, -0.0013887860113754868507 ;  /* 0xbab607ed11007423 */ /* 0x000fe20000000000 */
[----:B------:R-:W-:Y:S02]  /*1ee0*/  ISETP.NE.U32.AND P0, PT, R18, 0x1, PT ;  /* 0x000000011200780c */ /* 0x000fe40003f05070 */
[----:B------:R-:W-:Y:S02]  /*1ef0*/  LOP3.LUT P1, RZ, R19, 0x2, RZ, 0xc0, !PT ;  /* 0x0000000213ff7812 */ /* 0x000fe4000782c0ff */
[----:B------:R-:W-:Y:S02]  /*1f00*/  FSEL R22, R21, 0.0083327032625675201416, P0 ;  /* 0x3c0885e415167808 */ /* 0x000fe40000000000 */
[----:B------:R-:W-:-:S02]  /*1f10*/  FSEL R18, R0, -0.00019574658654164522886, P0 ;  /* 0xb94d415300127808 */ /* 0x000fc40000000000 */
[----:B------:R-:W-:Y:S02]  /*1f20*/  FSEL R0, R16, 1, !P0 ;  /* 0x3f80000010007808 */ /* 0x000fe40004000000 */
[----:B------:R-:W-:Y:S01]  /*1f30*/  FSEL R21, -R20, -0.16666662693023681641, P0 ;  /* 0xbe2aaaa814157808 */ /* 0x000fe20000000100 */
[C---:B------:R-:W-:Y:S02]  /*1f40*/  FFMA R18, R17.reuse, R18, R22 ;  /* 0x0000001211127223 */ /* 0x040fe40000000016 */
[C---:B------:R-:W-:Y:S02]  /*1f50*/  FFMA R19, R17.reuse, R0, RZ ;  /* 0x0000000011137223 */ /* 0x040fe400000000ff */
[----:B------:R-:W-:-:S04]  /*1f60*/  FFMA R18, R17, R18, R21 ;  /* 0x0000001211127223 */ /* 0x000fc80000000015 */
[----:B------:R-:W-:-:S04]  /*1f70*/  FFMA R0, R19, R18, R0 ;  /* 0x0000001213007223 */ /* 0x000fc80000000000 */
[----:B------:R-:W-:-:S04]  /*1f80*/  @P1 FADD R0, RZ, -R0 ;  /* 0x80000000ff001221 */ /* 0x000fc80000000000 */
[----:B------:R-:W-:Y:S01]  /*1f90*/  FMUL R41, R11, R0 ;  /* 0x000000000b297220 */ /* 0x000fe20000400000 */
[----:B------:R-:W-:-:S03]  /*1fa0*/  MOV R0, 0x1fe0 ;  /* 0x00001fe000007802 */ /* 0x000fc60000000f00 */
[----:B------:R-:W0:Y:S02]  /*1fb0*/  F2F.F64.F32 R16, R41 ;  /* 0x0000002900107310 */ /* 0x000e240000201800 */
[----:B0-----:R-:W-:-:S11]  /*1fc0*/  DADD R32, -RZ, |R16| ;  /* 0x00000000ff207229 */ /* 0x001fd60000000510 */
[----:B------:R-:W-:Y:S05]  /*1fd0*/  CALL.REL.NOINC `($_Z6samplePfiffi$__internal_accurate_pow) ;  /* 0x0000002000dc7944 */ /* 0x000fea0003c00000 */
[----:B------:R-:W-:Y:S05]  /*1fe0*/  BSYNC.RECONVERGENT B0 ;  /* 0x0000000000007941 */ /* 0x000fea0003800200 */
.L_x_59:
[----:B------:R-:W-:Y:S01]  /*1ff0*/  DADD R18, R16, 2 ;  /* 0x4000000010127429 */ /* 0x000fe20000000000 */
[----:B------:R-:W-:Y:S01]  /*2000*/  FSETP.NEU.AND P0, PT, R41, RZ, PT ;  /* 0x000000ff2900720b */ /* 0x000fe20003f0d000 */
[----:B------:R-:W-:Y:S08]  /*2010*/  BSSY.RECONVERGENT B0, `(.L_x_60) ;  /* 0x000000c000007945 */ /* 0x000ff00003800200 */
[----:B------:R-:W-:-:S02]  /*2020*/  LOP3.LUT R18, R19, 0x7ff00000, RZ, 0xc0, !PT ;  /* 0x7ff0000013127812 */ /* 0x000fc400078ec0ff */
        /* <DEDUP_REMOVED lines=10> */
.L_x_61:
[----:B------:R-:W-:Y:S05]  /*20d0*/  BSYNC.RECONVERGENT B0 ;  /* 0x0000000000007941 */ /* 0x000fea0003800200 */
.L_x_60:
[----:B------:R-:W-:Y:S01]  /*20e0*/  DADD R18, -R18, 1 ;  /* 0x3ff0000012127429 */ /* 0x000fe20000000100 */
[----:B------:R-:W-:Y:S01]  /*20f0*/  FSETP.NEU.AND P0, PT, R41, 1, PT ;  /* 0x3f8000002900780b */ /* 0x000fe20003f0d000 */
[----:B------:R-:W-:Y:S08]  /*2100*/  BSSY.RECONVERGENT B0, `(.L_x_62) ;  /* 0x000000f000007945 */ /* 0x000ff00003800200 */
[----:B------:R-:W0:Y:S02]  /*2110*/  F2F.F32.F64 R18, R18 ;  /* 0x0000001200127310 */ /* 0x000e240000301000 */
[----:B0-----:R-:W-:-:S06]  /*2120*/  FSEL R20, R18, RZ, P0 ;  /* 0x000000ff12147208 */ /* 0x001fcc0000000000 */
[----:B------:R0:W1:Y:S01]  /*2130*/  MUFU.RSQ R17, R20 ;  /* 0x0000001400117308 */ /* 0x0000620000001400 */
[----:B------:R-:W-:-:S05]  /*2140*/  VIADD R0, R20, 0xf3000000 ;  /* 0xf300000014007836 */ /* 0x000fca0000000000 */
[----:B------:R-:W-:-:S13]  /*2150*/  ISETP.GT.U32.AND P0, PT, R0, 0x727fffff, PT ;  /* 0x727fffff0000780c */ /* 0x000fda0003f04070 */
[----:B01----:R-:W-:Y:S05]  /*2160*/  @!P0 BRA `(.L_x_63) ;  /* 0x0000000000108947 */ /* 0x003fea0003800000 */
[----:B------:R-:W-:Y:S01]  /*2170*/  IMAD.MOV.U32 R16, RZ, RZ, R20 ;  /* 0x000000ffff107224 */ /* 0x000fe200078e0014 */
[----:B------:R-:W-:-:S07]  /*2180*/  MOV R22, 0x21a0 ;  /* 0x000021a000167802 */ /* 0x000fce0000000f00 */
[----:B------:R-:W-:Y:S05]  /*2190*/  CALL.REL.NOINC `($__internal_1_$__cuda_sm20_sqrt_rn_f32_slowpath) ;  /* 0x0000001800707944 */ /* 0x000fea0003c00000 */
[----:B------:R-:W-:Y:S05]  /*21a0*/  BRA `(.L_x_64) ;  /* 0x0000000000107947 */ /* 0x000fea0003800000 */
.L_x_63:
[----:B------:R-:W-:Y:S01]  /*21b0*/  FMUL.FTZ R19, R20, R17 ;  /* 0x0000001114137220 */ /* 0x000fe20000410000 */
[----:B------:R-:W-:-:S03]  /*21c0*/  FMUL.FTZ R16, R17, 0.5 ;  /* 0x3f00000011107820 */ /* 0x000fc60000410000 */
[----:B------:R-:W-:-:S04]  /*21d0*/  FFMA R0, -R19, R19, R20 ;  /* 0x0000001313007223 */ /* 0x000fc80000000114 */
[----:B------:R-:W-:-:S07]  /*21e0*/  FFMA R19, R0, R16, R19 ;  /* 0x0000001000137223 */ /* 0x000fce0000000013 */
.L_x_64:
[----:B------:R-:W-:Y:S05]  /*21f0*/  BSYNC.RECONVERGENT B0 ;  /* 0x0000000000007941 */ /* 0x000fea0003800200 */
.L_x_62:
[----:B------:R-:W-:Y:S01]  /*2200*/  FMUL R19, R40, R19 ;  /* 0x0000001328137220 */ /* 0x000fe20000400000 */
[----:B------:R-:W-:Y:S01]  /*2210*/  F2F.F64.F32 R16, R11 ;  /* 0x0000000b00107310 */ /* 0x000fe20000201800 */
[----:B------:R-:W-:Y:S07]  /*2220*/  BSSY.RECONVERGENT B0, `(.L_x_65) ;  /* 0x0000075000007945 */ /* 0x000fee0003800200 */
[----:B------:R-:W0:Y:S02]  /*2230*/  F2F.F64.F32 R18, R19 ;  /* 0x0000001300127310 */ /* 0x000e240000201800 */
[----:B0-----:R-:W-:-:S10]  /*2240*/  DFMA R14, R16, R14, R18 ;  /* 0x0000000e100e722b */ /* 0x001fd40000000012 */
[----:B------:R-:W-:-:S13]  /*2250*/  FSETP.GEU.AND P0, PT, |R15|, 1.7687499523162841797, PT ;  /* 0x3fe266660f00780b */ /* 0x000fda0003f0e200 */
[----:B------:R-:W-:Y:S05]  /*2260*/  @P0 BRA `(.L_x_66) ;  /* 0x0000000000a80947 */ /* 0x000fea0003800000 */
[----:B------:R-:W-:Y:S01]  /*2270*/  DMUL R16, R14, R14 ;  /* 0x0000000e0e107228 */ /* 0x000fe20000000000 */
[----:B------:R-:W-:Y:S01]  /*2280*/  IMAD.MOV.U32 R18, RZ, RZ, 0x180754af ;  /* 0x180754afff127424 */ /* 0x000fe200078e00ff */
[----:B------:R-:W-:Y:S01]  /*2290*/  UMOV UR6, 0xdc1895e9 ;  /* 0xdc1895e900067882 */ /* 0x000fe20000000000 */
[----:B------:R-:W-:Y:S01]  /*22a0*/  IMAD.MOV.U32 R19, RZ, RZ, 0x3fb3823b ;  /* 0x3fb3823bff137424 */ /* 0x000fe200078e00ff */
[----:B------:R-:W-:-:S05]  /*22b0*/  UMOV UR7, 0x3fb0066b ;  /* 0x3fb0066b00077882 */ /* 0x000fca0000000000 */
[----:B------:R-:W-:Y:S01]  /*22c0*/  DFMA R18, R16, UR6, -R18 ;  /* 0x0000000610127c2b */ /* 0x000fe20008000812 */
[----:B------:R-:W-:Y:S01]  /*22d0*/  UMOV UR6, 0xcc2f79ae ;  /* 0xcc2f79ae00067882 */ /* 0x000fe20000000000 */
[----:B------:R-:W-:-:S06]  /*22e0*/  UMOV UR7, 0x3fb11e52 ;  /* 0x3fb11e5200077882 */ /* 0x000fcc0000000000 */
[----:B------:R-:W-:Y:S01]  /*22f0*/  DFMA R18, R16, R18, UR6 ;  /* 0x0000000610127e2b */ /* 0x000fe20008000012 */
[----:B------:R-:W-:Y:S01]  /*2300*/  UMOV UR6, 0x3526861b ;  /* 0x3526861b00067882 */ /* 0x000fe20000000000 */
[----:B------:R-:W-:-:S06]  /*2310*/  UMOV UR7, 0x3f924eaf ;  /* 0x3f924eaf00077882 */ /* 0x000fcc0000000000 */
[----:B------:R-:W-:Y:S01]  /*2320*/  DFMA R18, R16, R18, -UR6 ;  /* 0x8000000610127e2b */ /* 0x000fe20008000012 */
[----:B------:R-:W-:Y:S01]  /*2330*/  UMOV UR6, 0xa31e6cb7 ;  /* 0xa31e6cb700067882 */ /* 0x000fe20000000000 */
[----:B------:R-:W-:-:S06]  /*2340*/  UMOV UR7, 0x3f91df02 ;  /* 0x3f91df0200077882 */ /* 0x000fcc0000000000 */
[----:B------:R-:W-:Y:S01]  /*2350*/  DFMA R18, R16, R18, UR6 ;  /* 0x0000000610127e2b */ /* 0x000fe20008000012 */
        /* <DEDUP_REMOVED lines=23> */
[----:B------:R-:W-:-:S08]  /*24d0*/  DFMA R18, R16, R18, UR6 ;  /* 0x0000000610127e2b */ /* 0x000fd00008000012 */
[----:B------:R-:W-:-:S08]  /*24e0*/  DMUL R18, R16, R18 ;  /* 0x0000001210127228 */ /* 0x000fd00000000000 */
[----:B------:R-:W-:Y:S01]  /*24f0*/  DFMA R14, R14, R18, R14 ;  /* 0x000000120e0e722b */ /* 0x000fe2000000000e */
[----:B------:R-:W-:Y:S10]  /*2500*/  BRA `(.L_x_67) ;  /* 0x0000000400187947 */ /* 0x000ff40003800000 */
.L_x_66:
[----:B------:R-:W-:Y:S01]  /*2510*/  IMAD.MOV.U32 R26, RZ, RZ, 0x0 ;  /* 0x00000000ff1a7424 */ /* 0x000fe200078e00ff */
[----:B------:R-:W-:Y:S01]  /*2520*/  UMOV UR6, 0xdc1895e9 ;  /* 0xdc1895e900067882 */ /* 0x000fe20000000000 */
[----:B------:R-:W-:Y:S01]  /*2530*/  IMAD.MOV.U32 R27, RZ, RZ, 0x3fe00000 ;  /* 0x3fe00000ff1b7424 */ /* 0x000fe200078e00ff */
[----:B------:R-:W-:Y:S01]  /*2540*/  UMOV UR7, 0x3fb0066b ;  /* 0x3fb0066b00077882 */ /* 0x000fe20000000000 */
[----:B------:R-:W-:Y:S01]  /*2550*/  IMAD.MOV.U32 R16, RZ, RZ, 0x180754af ;  /* 0x180754afff107424 */ /* 0x000fe200078e00ff */
[----:B------:R-:W-:Y:S01]  /*2560*/  UMOV UR10, 0x54442d18 ;  /* 0x54442d18000a7882 */ /* 0x000fe20000000000 */
[----:B------:R-:W-:Y:S01]  /*2570*/  IMAD.MOV.U32 R17, RZ, RZ, 0x3fb3823b ;  /* 0x3fb3823bff117424 */ /* 0x000fe200078e00ff */
[----:B------:R-:W-:Y:S01]  /*2580*/  UMOV UR11, 0x3fe921fb ;  /* 0x3fe921fb000b7882 */ /* 0x000fe20000000000 */
[----:B------:R-:W-:Y:S01]  /*2590*/  DFMA R26, |R14|, -R26, 0.5 ;  /* 0x3fe000000e1a742b */ /* 0x000fe20000000a1a */
[----:B------:R-:W-:-:S07]  /*25a0*/  IMAD.MOV.U32 R24, RZ, RZ, RZ ;  /* 0x000000ffff187224 */ /* 0x000fce00078e00ff */
[C---:B------:R-:W-:Y:S01]  /*25b0*/  DFMA R16, R26.reuse, UR6, -R16 ;  /* 0x000000061a107c2b */ /* 0x040fe20008000810 */
[----:B------:R-:W-:Y:S01]  /*25c0*/  UMOV UR6, 0xcc2f79ae ;  /* 0xcc2f79ae00067882 */ /* 0x000fe20000000000 */
[----:B------:R-:W-:Y:S01]  /*25d0*/  UMOV UR7, 0x3fb11e52 ;  /* 0x3fb11e5200077882 */ /* 0x000fe20000000000 */
[----:B------:R-:W-:Y:S01]  /*25e0*/  ISETP.GE.AND P1, PT, R27, RZ, PT ;  /* 0x000000ff1b00720c */ /* 0x000fe20003f26270 */
[----:B------:R-:W-:-:S04]  /*25f0*/  DSETP.NE.AND P0, PT, R26, RZ, PT ;  /* 0x000000ff1a00722a */ /* 0x000fc80003f05000 */
[----:B------:R-:W-:Y:S01]  /*2600*/  DFMA R16, R26, R16, UR6 ;  /* 0x000000061a107e2b */ /* 0x000fe20008000010 */
[----:B------:R-:W-:Y:S01]  /*2610*/  UMOV UR6, 0x3526861b ;  /* 0x3526861b00067882 */ /* 0x000fe20000000000 */
[----:B------:R-:W-:-:S06]  /*2620*/  UMOV UR7, 0x3f924eaf ;  /* 0x3f924eaf00077882 */ /* 0x000fcc0000000000 */
[----:B------:R-:W-:Y:S01]  /*2630*/  DFMA R18, R26, R16, -UR6 ;  /* 0x800000061a127e2b */ /* 0x000fe20008000010 */
[----:B------:R-:W-:Y:S01]  /*2640*/  UMOV UR6, 0xa31e6cb7 ;  /* 0xa31e6cb700067882 */ /* 0x000fe20000000000 */
[----:B------:R-:W0:Y:S01]  /*2650*/  MUFU.RSQ64H R17, R27 ;  /* 0x0000001b00117308 */ /* 0x000e220000001c00 */
[----:B------:R-:W-:Y:S01]  /*2660*/  UMOV UR7, 0x3f91df02 ;  /* 0x3f91df0200077882 */ /* 0x000fe20000000000 */
[----:B------:R-:W-:-:S04]  /*2670*/  MOV R16, RZ ;  /* 0x000000ff00107202 */ /* 0x000fc80000000f00 */
[----:B------:R-:W-:Y:S01]  /*2680*/  DFMA R18, R26, R18, UR6 ;  /* 0x000000061a127e2b */ /* 0x000fe20008000012 */
[----:B------:R-:W-:Y:S01]  /*2690*/  UMOV UR6, 0xb0eec6cc ;  /* 0xb0eec6cc00067882 */ /* 0x000fe20000000000 */
[----:B------:R-:W-:-:S06]  /*26a0*/  UMOV UR7, 0x3f847d18 ;  /* 0x3f847d1800077882 */ /* 0x000fcc0000000000 */
[C---:B------:R-:W-:Y:S01]  /*26b0*/  DFMA R20, R26.reuse, R18, UR6 ;  /* 0x000000061a147e2b */ /* 0x040fe20008000012 */
[----:B------:R-:W-:Y:S01]  /*26c0*/  UMOV UR6, 0x61ba53b0 ;  /* 0x61ba53b000067882 */ /* 0x000fe20000000000 */
[----:B------:R-:W-:Y:S01]  /*26d0*/  UMOV UR7, 0x3f8d0af9 ;  /* 0x3f8d0af900077882 */ /* 0x000fe20000000000 */
[----:B0-----:R-:W-:Y:S01]  /*26e0*/  DMUL R18, R26, R16 ;  /* 0x000000101a127228 */ /* 0x001fe20000000000 */
[----:B------:R-:W-:-:S04]  /*26f0*/  VIADD R25, R17, 0xfff00000 ;  /* 0xfff0000011197836 */ /* 0x000fc80000000000 */
[----:B------:R-:W-:Y:S01]  /*2700*/  DFMA R20, R26, R20, UR6 ;  /* 0x000000061a147e2b */ /* 0x000fe20008000014 */
[----:B------:R-:W-:Y:S01]  /*2710*/  UMOV UR6, 0x34cf1c48 ;  /* 0x34cf1c4800067882 */ /* 0x000fe20000000000 */
[----:B------:R-:W-:Y:S01]  /*2720*/  UMOV UR7, 0x3f91bf77 ;  /* 0x3f91bf7700077882 */ /* 0x000fe20000000000 */
[----:B------:R-:W-:-:S05]  /*2730*/  DFMA R22, R18, -R18, R26 ;  /* 0x800000121216722b */ /* 0x000fca000000001a */
[----:B------:R-:W-:Y:S01]  /*2740*/  DFMA R20, R26, R20, UR6 ;  /* 0x000000061a147e2b */ /* 0x000fe20008000014 */
[----:B------:R-:W-:Y:S01]  /*2750*/  UMOV UR6, 0x83144ef7 ;  /* 0x83144ef700067882 */ /* 0x000fe20000000000 */
[----:B------:R-:W-:Y:S01]  /*2760*/  UMOV UR7, 0x3f96e914 ;  /* 0x3f96e91400077882 */ /* 0x000fe20000000000 */
[----:B------:R-:W-:-:S05]  /*2770*/  DFMA R22, R24, R22, R18 ;  /* 0x000000161816722b */ /* 0x000fca0000000012 */
[----:B------:R-:W-:Y:S01]  /*2780*/  DFMA R20, R26, R20, UR6 ;  /* 0x000000061a147e2b */ /* 0x000fe20008000014 */
[----:B------:R-:W-:Y:S01]  /*2790*/  UMOV UR6, 0xa4f9f81 ;  /* 0x0a4f9f8100067882 */ /* 0x000fe20000000000 */
[----:B------:R-:W-:Y:S01]  /*27a0*/  UMOV UR7, 0x3f9f1c6e ;  /* 0x3f9f1c6e00077882 */ /* 0x000fe20000000000 */
[-C--:B------:R-:W-:Y:S02]  /*27b0*/  DFMA R16, R16, -R22.reuse, 1 ;  /* 0x3ff000001010742b */ /* 0x080fe40000000816 */
[----:B------:R-:W-:-:S03]  /*27c0*/  DFMA R18, R22, -R22, R26 ;  /* 0x800000161612722b */ /* 0x000fc6000000001a */
[----:B------:R-:W-:Y:S01]  /*27d0*/  DFMA R20, R26, R20, UR6 ;  /* 0x000000061a147e2b */ /* 0x000fe20008000014 */
[----:B------:R-:W-:Y:S01]  /*27e0*/  UMOV UR6, 0xc27fa92b ;  /* 0xc27fa92b00067882 */ /* 0x000fe20000000000 */
[----:B------:R-:W-:Y:S01]  /*27f0*/  UMOV UR7, 0x3fa6db6d ;  /* 0x3fa6db6d00077882 */ /* 0x000fe20000000000 */
[----:B------:R-:W-:-:S05]  /*2800*/  DFMA R16, R24, R16, R24 ;  /* 0x000000101810722b */ /* 0x000fca0000000018 */
[----:B------:R-:W-:Y:S01]  /*2810*/  DFMA R20, R26, R20, UR6 ;  /* 0x000000061a147e2b */ /* 0x000fe20008000014 */
[----:B------:R-:W-:Y:S01]  /*2820*/  UMOV UR6, 0x3320f91b ;  /* 0x3320f91b00067882 */ /* 0x000fe20000000000 */
[----:B------:R-:W-:Y:S01]  /*2830*/  UMOV UR7, 0x3fb33333 ;  /* 0x3fb3333300077882 */ /* 0x000fe20000000000 */
[----:B------:R-:W-:-:S05]  /*2840*/  DFMA R16, R16, R18, R22 ;  /* 0x000000121010722b */ /* 0x000fca0000000016 */
[----:B------:R-:W-:Y:S01]  /*2850*/  DFMA R20, R26, R20, UR6 ;  /* 0x000000061a147e2b */ /* 0x000fe20008000014 */
[----:B------:R-:W-:Y:S01]  /*2860*/  UMOV UR6, 0x55555f4d ;  /* 0x55555f4d00067882 */ /* 0x000fe20000000000 */
[----:B------:R-:W-:-:S03]  /*2870*/  UMOV UR7, 0x3fc55555 ;  /* 0x3fc5555500077882 */ /* 0x000fc60000000000 */
[----:B------:R-:W-:Y:S02]  /*2880*/  FSEL R19, R16, RZ, P1 ;  /* 0x000000ff10137208 */ /* 0x000fe40000800000 */
[----:B------:R-:W-:Y:S01]  /*2890*/  FSEL R17, R17, -QNAN , P1 ;  /* 0xfff8000011117808 */ /* 0x000fe20000800000 */
[----:B------:R-:W-:Y:S01]  /*28a0*/  DFMA R20, R26, R20, UR6 ;  /* 0x000000061a147e2b */ /* 0x000fe20008000014 */
[----:B------:R-:W-:Y:S01]  /*28b0*/  FSEL R16, R19, R26, P0 ;  /* 0x0000001a13107208 */ /* 0x000fe20000000000 */
[----:B------:R-:W-:Y:S01]  /*28c0*/  UMOV UR6, 0x33145c07 ;  /* 0x33145c0700067882 */ /* 0x000fe20000000000 */
[----:B------:R-:W-:Y:S01]  /*28d0*/  FSEL R17, R17, R27, P0 ;  /* 0x0000001b11117208 */ /* 0x000fe20000000000 */
[----:B------:R-:W-:-:S04]  /*28e0*/  UMOV UR7, 0x3c91a626 ;  /* 0x3c91a62600077882 */ /* 0x000fc80000000000 */
[----:B------:R-:W-:Y:S02]  /*28f0*/  DMUL R20, R26, R20 ;  /* 0x000000141a147228 */ /* 0x000fe40000000000 */
[----:B------:R-:W-:-:S08]  /*2900*/  DMUL R16, R16, -2 ;  /* 0xc000000010107828 */ /* 0x000fd00000000000 */
[----:B------:R-:W-:Y:S02]  /*2910*/  DADD R18, R16, UR10 ;  /* 0x0000000a10127e29 */ /* 0x000fe40008000000 */
[----:B------:R-:W-:-:S08]  /*2920*/  DFMA R20, R20, R16, UR6 ;  /* 0x0000000614147e2b */ /* 0x000fd00008000010 */
[----:B------:R-:W-:-:S08]  /*2930*/  DADD R18, R20, R18 ;  /* 0x0000000014127229 */ /* 0x000fd00000000012 */
[----:B------:R-:W-:-:S10]  /*2940*/  DADD R18, R18, UR10 ;  /* 0x0000000a12127e29 */ /* 0x000fd40008000000 */
[----:B------:R-:W-:Y:S01]  /*2950*/  LOP3.LUT R15, R19, 0x80000000, R15, 0xb8, !PT ;  /* 0x80000000130f7812 */ /* 0x000fe200078eb80f */
[----:B------:R-:W-:-:S07]  /*2960*/  IMAD.MOV.U32 R14, RZ, RZ, R18 ;  /* 0x000000ffff0e7224 */ /* 0x000fce00078e0012 */
.L_x_67:
[----:B------:R-:W-:Y:S05]  /*2970*/  BSYNC.RECONVERGENT B0 ;  /* 0x0000000000007941 */ /* 0x000fea0003800200 */
.L_x_65:
[----:B------:R-:W-:Y:S01]  /*2980*/  FSETP.GE.AND P0, PT, |R10|, 105615, PT ;  /* 0x47ce47800a00780b */ /* 0x000fe20003f06200 */
[----:B------:R0:W1:Y:S01]  /*2990*/  F2F.F32.F64 R0, R14 ;  /* 0x0000000e00007310 */ /* 0x0000620000301000 */
[----:B------:R-:W-:Y:S11]  /*29a0*/  BSSY.RECONVERGENT B0, `(.L_x_68) ;  /* 0x000005e000007945 */ /* 0x000ff60003800200 */
[----:B0-----:R-:W-:Y:S05]  /*29b0*/  @!P0 BRA `(.L_x_69) ;  /* 0x0000000400708947 */ /* 0x001fea0003800000 */
        /* <DEDUP_REMOVED lines=9> */
.L_x_70:
        /* <DEDUP_REMOVED lines=38> */
[--C-:B------:R-:W-:Y:S01]  /*2cb0*/  @P4 IMAD.MOV.U32 R12, RZ, RZ, R35.reuse ;  /* 0x000000ffff0c4224 */ /* 0x100fe200078e0023 */
        /* <DEDUP_REMOVED lines=10> */
[----:B------:R-:W-:-:S02]  /*2d60*/  @P4 IMAD.MOV.U32 R13, RZ, RZ, R39 ;  /* 0x000000ffff0d4224 */ /* 0x000fc400078e0027 */
[----:B------:R-:W-:Y:S02]  /*2d70*/  @P5 IMAD.MOV.U32 R13, RZ, RZ, R19 ;  /* 0x000000ffff0d5224 */ /* 0x000fe400078e0013 */
[----:B------:R-:W-:Y:S01]  /*2d80*/  IMAD.MOV.U32 R18, RZ, RZ, R12 ;  /* 0x000000ffff127224 */ /* 0x000fe200078e000c */
[----:B------:R-:W-:Y:S06]  /*2d90*/  @!P6 BRA `(.L_x_72) ;  /* 0x00000000002ce947 */ /* 0x000fec0003800000 */
[----:B------:R-:W-:Y:S01]  /*2da0*/  @P2 MOV R12, R34 ;  /* 0x00000022000c2202 */ /* 0x000fe20000000f00 */
[----:B------:R-:W-:Y:S01]  /*2db0*/  @P1 IMAD.MOV.U32 R12, RZ, RZ, R35 ;  /* 0x000000ffff0c1224 */ /* 0x000fe200078e0023 */
[----:B------:R-:W-:Y:S01]  /*2dc0*/  LOP3.LUT R14, R14, 0x1f, RZ, 0xc0, !PT ;  /* 0x0000001f0e0e7812 */ /* 0x000fe200078ec0ff */
        /* <DEDUP_REMOVED lines=8> */
.L_x_72:
[----:B------:R-:W-:Y:S05]  /*2e50*/  BSYNC.RECONVERGENT B1 ;  /* 0x0000000000017941 */ /* 0x000fea0003800200 */
.L_x_71:
        /* <DEDUP_REMOVED lines=8> */
[----:B------:R-:W-:Y:S02]  /*2ee0*/  LOP3.LUT R10, R19, R10, RZ, 0x3c, !PT ;  /* 0x0000000a130a7212 */ /* 0x000fe400078e3cff */
[----:B------:R-:W0:Y:S02]  /*2ef0*/  I2F.F64.S64 R12, R16 ;  /* 0x00000010000c7312 */ /* 0x000e240000301c00 */
[----:B------:R-:W-:Y:S01]  /*2f00*/  ISETP.GE.AND P0, PT, R10, RZ, PT ;  /* 0x000000ff0a00720c */ /* 0x000fe20003f06270 */
[----:B0-----:R-:W-:Y:S01]  /*2f10*/  DMUL R14, R12, UR6 ;  /* 0x000000060c0e7c28 */ /* 0x001fe20008000000 */
[----:B------:R-:W-:-:S04]  /*2f20*/  SHF.R.U32.HI R13, RZ, 0x1e, R18 ;  /* 0x0000001eff0d7819 */ /* 0x000fc80000011612 */
[----:B------:R-:W-:-:S05]  /*2f30*/  LEA.HI R13, R19, R13, RZ, 0x1 ;  /* 0x0000000d130d7211 */ /* 0x000fca00078f08ff */
[----:B------:R-:W0:Y:S01]  /*2f40*/  F2F.F32.F64 R14, R14 ;  /* 0x0000000e000e7310 */ /* 0x000e220000301000 */
[----:B------:R-:W-:-:S04]  /*2f50*/  IMAD.MOV R10, RZ, RZ, -R13 ;  /* 0x000000ffff0a7224 */ /* 0x000fc800078e0a0d */
[----:B------:R-:W-:Y:S01]  /*2f60*/  @!P1 IMAD.MOV.U32 R13, RZ, RZ, R10 ;  /* 0x000000ffff0d9224 */ /* 0x000fe200078e000a */
[----:B0-----:R-:W-:-:S07]  /*2f70*/  FSEL R12, -R14, R14, !P0 ;  /* 0x0000000e0e0c7208 */ /* 0x001fce0004000100 */
.L_x_69:
[----:B------:R-:W-:Y:S05]  /*2f80*/  BSYNC.RECONVERGENT B0 ;  /* 0x0000000000007941 */ /* 0x000fea0003800200 */
.L_x_68:
[----:B------:R-:W-:Y:S02]  /*2f90*/  IMAD.MOV.U32 R10, RZ, RZ, 0x37cbac00 ;  /* 0x37cbac00ff0a7424 */ /* 0x000fe400078e00ff */
[----:B------:R-:W-:Y:S01]  /*2fa0*/  FMUL R15, R12, R12 ;  /* 0x0000000c0c0f7220 */ /* 0x000fe20000400000 */
[C---:B------:R-:W-:Y:S01]  /*2fb0*/  LOP3.LUT R14, R13.reuse, 0x1, RZ, 0xc0, !PT ;  /* 0x000000010d0e7812 */ /* 0x040fe200078ec0ff */
[----:B------:R-:W-:Y:S01]  /*2fc0*/  IMAD.MOV.U32 R17, RZ, RZ, 0x3effffff ;  /* 0x3effffffff117424 */ /* 0x000fe200078e00ff */
[----:B------:R-:W-:Y:S01]  /*2fd0*/  LOP3.LUT P1, RZ, R13, 0x2, RZ, 0xc0, !PT ;  /* 0x000000020dff7812 */ /* 0x000fe2000782c0ff */
[----:B------:R-:W-:Y:S01]  /*2fe0*/  FFMA R10, R15, R10, -0.0013887860113754868507 ;  /* 0xbab607ed0f0a7423 */ /* 0x000fe2000000000a */
[----:B------:R-:W-:Y:S01]  /*2ff0*/  ISETP.NE.U32.AND P0, PT, R14, 0x1, PT ;  /* 0x000000010e00780c */ /* 0x000fe20003f05070 */
[----:B------:R-:W-:Y:S01]  /*3000*/  BSSY.RECONVERGENT B0, `(.L_x_73) ;  /* 0x000001a000007945 */ /* 0x000fe20003800200 */
[----:B------:R-:W-:Y:S02]  /*3010*/  MOV R14, 0x3d2aaabb ;  /* 0x3d2aaabb000e7802 */ /* 0x000fe40000000f00 */
[----:B------:R-:W-:-:S02]  /*3020*/  FSEL R10, R10, -0.00019574658654164522886, !P0 ;  /* 0xb94d41530a0a7808 */ /* 0x000fc40004000000 */
[----:B------:R-:W-:Y:S02]  /*3030*/  FSEL R14, R14, 0.0083327032625675201416, !P0 ;  /* 0x3c0885e40e0e7808 */ /* 0x000fe40004000000 */
[----:B------:R-:W-:Y:S02]  /*3040*/  FSEL R12, R12, 1, P0 ;  /* 0x3f8000000c0c7808 */ /* 0x000fe40000000000 */
[----:B------:R-:W-:Y:S01]  /*3050*/  FSEL R17, -R17, -0.16666662693023681641, !P0 ;  /* 0xbe2aaaa811117808 */ /* 0x000fe20004000100 */
[C---:B------:R-:W-:Y:S02]  /*3060*/  FFMA R10, R15.reuse, R10, R14 ;  /* 0x0000000a0f0a7223 */ /* 0x040fe4000000000e */
[C---:B------:R-:W-:Y:S02]  /*3070*/  FFMA R13, R15.reuse, R12, RZ ;  /* 0x0000000c0f0d7223 */ /* 0x040fe400000000ff */
[----:B------:R-:W-:-:S04]  /*3080*/  FFMA R10, R15, R10, R17 ;  /* 0x0000000a0f0a7223 */ /* 0x000fc80000000011 */
[----:B------:R-:W-:Y:S01]  /*3090*/  FFMA R10, R13, R10, R12 ;  /* 0x0000000a0d0a7223 */ /* 0x000fe2000000000c */
[----:B------:R-:W-:-:S03]  /*30a0*/  FADD R13, R11, R11 ;  /* 0x0000000b0b0d7221 */ /* 0x000fc60000000000 */
[----:B------:R-:W-:-:S04]  /*30b0*/  @P1 FADD R10, RZ, -R10 ;  /* 0x8000000aff0a1221 */ /* 0x000fc80000000000 */
[----:B------:R-:W-:-:S04]  /*30c0*/  FFMA R10, R10, -R13, 1 ;  /* 0x3f8000000a0a7423 */ /* 0x000fc8000000080d */
[----:B------:R-:W-:-:S04]  /*30d0*/  FFMA R16, R11, R11, R10 ;  /* 0x0000000b0b107223 */ /* 0x000fc8000000000a */
[----:B------:R-:W-:Y:S01]  /*30e0*/  VIADD R10, R16, 0xf3000000 ;  /* 0xf3000000100a7836 */ /* 0x000fe20000000000 */
[----:B------:R0:W2:Y:S04]  /*30f0*/  MUFU.RSQ R11, R16 ;  /* 0x00000010000b7308 */ /* 0x0000a80000001400 */
[----:B------:R-:W-:-:S13]  /*3100*/  ISETP.GT.U32.AND P0, PT, R10, 0x727fffff, PT ;  /* 0x727fffff0a00780c */ /* 0x000fda0003f04070 */
[----:B0-2---:R-:W-:Y:S05]  /*3110*/  @!P0 BRA `(.L_x_74) ;  /* 0x0000000000108947 */ /* 0x005fea0003800000 */
[----:B------:R-:W-:-:S07]  /*3120*/  MOV R22, 0x3140 ;  /* 0x0000314000167802 */ /* 0x000fce0000000f00 */
[----:B-1----:R-:W-:Y:S05]  /*3130*/  CALL.REL.NOINC `($__internal_1_$__cuda_sm20_sqrt_rn_f32_slowpath) ;  /* 0x0000000800887944 */ /* 0x002fea0003c00000 */
[----:B------:R-:W-:Y:S01]  /*3140*/  IMAD.MOV.U32 R20, RZ, RZ, R19 ;  /* 0x000000ffff147224 */ /* 0x000fe200078e0013 */
[----:B------:R-:W-:Y:S06]  /*3150*/  BRA `(.L_x_75) ;  /* 0x0000000000107947 */ /* 0x000fec0003800000 */
.L_x_74:
[----:B------:R-:W-:Y:S01]  /*3160*/  FMUL.FTZ R20, R16, R11 ;  /* 0x0000000b10147220 */ /* 0x000fe20000410000 */
[----:B------:R-:W-:-:S03]  /*3170*/  FMUL.FTZ R10, R11, 0.5 ;  /* 0x3f0000000b0a7820 */ /* 0x000fc60000410000 */
[----:B------:R-:W-:-:S04]  /*3180*/  FFMA R11, -R20, R20, R16 ;  /* 0x00000014140b7223 */ /* 0x000fc80000000110 */
[----:B------:R-:W-:-:S07]  /*3190*/  FFMA R20, R11, R10, R20 ;  /* 0x0000000a0b147223 */ /* 0x000fce0000000014 */
.L_x_75:
[----:B------:R-:W-:Y:S05]  /*31a0*/  BSYNC.RECONVERGENT B0 ;  /* 0x0000000000007941 */ /* 0x000fea0003800200 */
.L_x_73:
[----:B------:R-:W0:Y:S01]  /*31b0*/  F2F.F64.F32 R10, R20 ;  /* 0x00000014000a7310 */ /* 0x000e220000201800 */
[----:B------:R-:W-:Y:S01]  /*31c0*/  UMOV UR6, 0x9999999a ;  /* 0x9999999a00067882 */ /* 0x000fe20000000000 */
[----:B------:R-:W-:Y:S01]  /*31d0*/  UMOV UR7, 0x3fa99999 ;  /* 0x3fa9999900077882 */ /* 0x000fe20000000000 */
[----:B------:R-:W-:Y:S01]  /*31e0*/  IMAD.MOV.U32 R12, RZ, RZ, 0x1 ;  /* 0x00000001ff0c7424 */ /* 0x000fe200078e00ff */
[----:B------:R-:W-:Y:S04]  /*31f0*/  BSSY.RECONVERGENT B0, `(.L_x_76) ;  /* 0x000001e000007945 */ /* 0x000fe80003800200 */
[----:B------:R-:W2:Y:S01]  /*3200*/  MUFU.RCP64H R13, 6.6999973569181747735e-07 ;  /* 0x3ea67b41000d7908 */ /* 0x000ea20000001800 */
[----:B0-----:R-:W-:Y:S01]  /*3210*/  DMUL R14, R10, UR6 ;  /* 0x000000060a0e7c28 */ /* 0x001fe20008000000 */
[----:B------:R-:W-:Y:S01]  /*3220*/  UMOV UR6, 0x4d12d84a ;  /* 0x4d12d84a00067882 */ /* 0x000fe20000000000 */
[----:B------:R-:W-:Y:S01]  /*3230*/  IMAD.MOV.U32 R10, RZ, RZ, -0x6b352d33 ;  /* 0x94cad2cdff0a7424 */ /* 0x000fe200078e00ff */
[----:B------:R-:W-:Y:S01]  /*3240*/  UMOV UR7, 0x401921fb ;  /* 0x401921fb00077882 */ /* 0x000fe20000000000 */
[----:B------:R-:W-:-:S06]  /*3250*/  IMAD.MOV.U32 R11, RZ, RZ, 0x3ea67b41 ;  /* 0x3ea67b41ff0b7424 */ /* 0x000fcc00078e00ff */
[----:B--2---:R-:W-:Y:S01]  /*3260*/  DFMA R16, R12, -R10, 1 ;  /* 0x3ff000000c10742b */ /* 0x004fe2000000080a */
[----:B------:R-:W0:Y:S07]  /*3270*/  F2F.F32.F64 R14, R14 ;  /* 0x0000000e000e7310 */ /* 0x000e2e0000301000 */
[----:B------:R-:W-:-:S08]  /*3280*/  DFMA R18, R16, R16, R16 ;  /* 0x000000101012722b */ /* 0x000fd00000000010 */
[----:B------:R-:W-:Y:S01]  /*3290*/  DFMA R18, R12, R18, R12 ;  /* 0x000000120c12722b */ /* 0x000fe2000000000c */
[----:B0-----:R-:W0:Y:S07]  /*32a0*/  F2F.F64.F32 R16, R14 ;  /* 0x0000000e00107310 */ /* 0x001e2e0000201800 */
[----:B------:R-:W-:Y:S02]  /*32b0*/  DFMA R20, R18, -R10, 1 ;  /* 0x3ff000001214742b */ /* 0x000fe4000000080a */
[----:B0-----:R-:W-:-:S06]  /*32c0*/  DMUL R12, R16, UR6 ;  /* 0x00000006100c7c28 */ /* 0x001fcc0008000000 */
[----:B------:R-:W-:-:S08]  /*32d0*/  DFMA R20, R18, R20, R18 ;  /* 0x000000141214722b */ /* 0x000fd00000000012 */
[----:B------:R-:W-:Y:S01]  /*32e0*/  DMUL R16, R12, R20 ;  /* 0x000000140c107228 */ /* 0x000fe20000000000 */
[----:B------:R-:W-:-:S07]  /*32f0*/  FSETP.GEU.AND P1, PT, |R13|, 6.5827683646048100446e-37, PT ;  /* 0x036000000d00780b */ /* 0x000fce0003f2e200 */
[----:B------:R-:W-:-:S08]  /*3300*/  DFMA R10, R16, -R10, R12 ;  /* 0x8000000a100a722b */ /* 0x000fd0000000000c */
[----:B------:R-:W-:-:S10]  /*3310*/  DFMA R10, R20, R10, R16 ;  /* 0x0000000a140a722b */ /* 0x000fd40000000010 */
[----:B------:R-:W-:-:S05]  /*3320*/  FFMA R15, RZ, 0.3251591026782989502, R11 ;  /* 0x3ea67b41ff0f7823 */ /* 0x000fca000000000b */
[----:B------:R-:W-:-:S13]  /*3330*/  FSETP.GT.AND P0, PT, |R15|, 1.469367938527859385e-39, PT ;  /* 0x001000000f00780b */ /* 0x000fda0003f04200 */
[----:B------:R-:W-:Y:S05]  /*3340*/  @P0 BRA P1, `(.L_x_77) ;  /* 0x0000000000200947 */ /* 0x000fea0000800000 */
[----:B------:R-:W-:Y:S01]  /*3350*/  IMAD.MOV.U32 R16, RZ, RZ, R12 ;  /* 0x000000ffff107224 */ /* 0x000fe200078e000c */
[----:B------:R-:W-:Y:S01]  /*3360*/  MOV R26, 0x33b0 ;  /* 0x000033b0001a7802 */ /* 0x000fe20000000f00 */
[----:B------:R-:W-:Y:S02]  /*3370*/  IMAD.MOV.U32 R17, RZ, RZ, R13 ;  /* 0x000000ffff117224 */ /* 0x000fe400078e000d */
[----:B------:R-:W-:Y:S02]  /*3380*/  IMAD.MOV.U32 R14, RZ, RZ, -0x6b352d33 ;  /* 0x94cad2cdff0e7424 */ /* 0x000fe400078e00ff */
[----:B------:R-:W-:-:S07]  /*3390*/  IMAD.MOV.U32 R15, RZ, RZ, 0x3ea67b41 ;  /* 0x3ea67b41ff0f7424 */ /* 0x000fce00078e00ff */
[----:B-1----:R-:W-:Y:S05]  /*33a0*/  CALL.REL.NOINC `($__internal_0_$__cuda_sm20_div_rn_f64_full) ;  /* 0x00000000007c7944 */ /* 0x002fea0003c00000 */
[----:B------:R-:W-:Y:S01]  /*33b0*/  MOV R10, R14 ;  /* 0x0000000e000a7202 */ /* 0x000fe20000000f00 */
[----:B------:R-:W-:-:S07]  /*33c0*/  IMAD.MOV.U32 R11, RZ, RZ, R15 ;  /* 0x000000ffff0b7224 */ /* 0x000fce00078e000f */
.L_x_77:
[----:B------:R-:W-:Y:S05]  /*33d0*/  BSYNC.RECONVERGENT B0 ;  /* 0x0000000000007941 */ /* 0x000fea0003800200 */
.L_x_76:
[----:B------:R-:W0:Y:S01]  /*33e0*/  MUFU.RCP R12, R7 ;  /* 0x00000007000c7308 */ /* 0x000e220000001000 */
[----:B------:R-:W-:Y:S07]  /*33f0*/  BSSY.RECONVERGENT B0, `(.L_x_78) ;  /* 0x000000c000007945 */ /* 0x000fee0003800200 */
[----:B-1----:R-:W1:Y:S08]  /*3400*/  FCHK P0, R0, R7 ;  /* 0x0000000700007302 */ /* 0x002e700000000000 */
[----:B------:R2:W3:Y:S01]  /*3410*/  F2F.F32.F64 R10, R10 ;  /* 0x0000000a000a7310 */ /* 0x0004e20000301000 */
[----:B0-----:R-:W-:-:S04]  /*3420*/  FFMA R13, -R7, R12, 1 ;  /* 0x3f800000070d7423 */ /* 0x001fc8000000010c */
[----:B------:R-:W-:-:S04]  /*3430*/  FFMA R13, R12, R13, R12 ;  /* 0x0000000d0c0d7223 */ /* 0x000fc8000000000c */
[----:B------:R-:W-:-:S04]  /*3440*/  FFMA R12, R0, R13, RZ ;  /* 0x0000000d000c7223 */ /* 0x000fc800000000ff */
[----:B------:R-:W-:-:S04]  /*3450*/  FFMA R14, -R7, R12, R0 ;  /* 0x0000000c070e7223 */ /* 0x000fc80000000100 */
[----:B------:R-:W-:Y:S01]  /*3460*/  FFMA R14, R13, R14, R12 ;  /* 0x0000000e0d0e7223 */ /* 0x000fe2000000000c */
[----:B-123--:R-:W-:Y:S06]  /*3470*/  @!P0 BRA `(.L_x_79) ;  /* 0x00000000000c8947 */ /* 0x00efec0003800000 */
[----:B------:R-:W-:-:S07]  /*3480*/  MOV R12, 0x34a0 ;  /* 0x000034a0000c7802 */ /* 0x000fce0000000f00 */
[----:B------:R-:W-:Y:S05]  /*3490*/  CALL.REL.NOINC `($__internal_2_$__cuda_sm3x_div_rn_noftz_f32_slowpath) ;  /* 0x00000008000c7944 */ /* 0x000fea0003c00000 */
[----:B------:R-:W-:-:S07]  /*34a0*/  IMAD.MOV.U32 R14, RZ, RZ, R11 ;  /* 0x000000ffff0e7224 */ /* 0x000fce00078e000b */
.L_x_79:
[----:B------:R-:W-:Y:S05]  /*34b0*/  BSYNC.RECONVERGENT B0 ;  /* 0x0000000000007941 */ /* 0x000fea0003800200 */
.L_x_78:
[----:B------:R-:W0:Y:S01]  /*34c0*/  LDCU UR5, c[0x0][0x394] ;  /* 0x00007280ff0577ac */ /* 0x000e220008000800 */
[----:B------:R-:W1:Y:S01]  /*34d0*/  LDC.64 R12, c[0x0][0x380] ;  /* 0x0000e000ff0c7b82 */ /* 0x000e620000000a00 */
[----:B------:R-:W-:Y:S01]  /*34e0*/  LEA R15, R9, UR4, 0x1 ;  /* 0x00000004090f7c11 */ /* 0x000fe2000f8e08ff */
[----:B------:R-:W-:Y:S01]  /*34f0*/  UIADD3 UR4, UPT, UPT, UR4, 0x2, URZ ;  /* 0x0000000204047890 */ /* 0x000fe2000fffe0ff */
[----:B0-----:R-:W-:Y:S01]  /*3500*/  I2FP.F32.S32 R11, UR5 ;  /* 0x00000005000b7c45 */ /* 0x001fe20008201400 */
[----:B------:R-:W0:Y:S04]  /*3510*/  LDCU UR5, c[0x0][0x388] ;  /* 0x00007100ff0577ac */ /* 0x000e280008000800 */
[----:B------:R-:W-:Y:S01]  /*3520*/  FADD R11, R11, R14 ;  /* 0x0000000e0b0b7221 */ /* 0x000fe20000000000 */
[----:B-1----:R-:W-:-:S05]  /*3530*/  IMAD.WIDE R12, R15, 0x4, R12 ;  /* 0x000000040f0c7825 */ /* 0x002fca00078e020c */
[----:B------:R1:W-:Y:S04]  /*3540*/  STG.E desc[UR8][R12.64], R10 ;  /* 0x0000000a0c007986 */ /* 0x0003e8000c101908 */
[----:B------:R1:W-:Y:S01]  /*3550*/  STG.E desc[UR8][R12.64+0x4], R11 ;  /* 0x0000040b0c007986 */ /* 0x0003e2000c101908 */
[----:B0-----:R-:W-:-:S04]  /*3560*/  USHF.L.U32 UR5, UR5, 0x1, URZ ;  /* 0x0000000105057899 */ /* 0x001fc800080006ff */
[----:B------:R-:W-:-:S09]  /*3570*/  UISETP.GE.AND UP0, UPT, UR4, UR5, UPT ;  /* 0x000000050400728c */ /* 0x000fd2000bf06270 */
[----:B-1----:R-:W-:Y:S05]  /*3580*/  BRA.U !UP0, `(.L_x_80) ;  /* 0xffffffcd08687547 */ /* 0x002fea000b83ffff */
[----:B------:R-:W-:Y:S05]  /*3590*/  EXIT ;  /* 0x000000000000794d */ /* 0x000fea0003800000 */
        .weak           $__internal_0_$__cuda_sm20_div_rn_f64_full
        .type           $__internal_0_$__cuda_sm20_div_rn_f64_full,@function
        .size           $__internal_0_$__cuda_sm20_div_rn_f64_full,($__internal_1_$__cuda_sm20_sqrt_rn_f32_slowpath - $__internal_0_$__cuda_sm20_div_rn_f64_full)
$__internal_0_$__cuda_sm20_div_rn_f64_full:
[C---:B------:R-:W-:Y:S01]  /*35a0*/  FSETP.GEU.AND P0, PT, |R15|.reuse, 1.469367938527859385e-39, PT ;  /* 0x001000000f00780b */ /* 0x040fe20003f0e200 */
[----:B------:R-:W-:Y:S01]  /*35b0*/  IMAD.MOV.U32 R20, RZ, RZ, 0x1 ;  /* 0x00000001ff147424 */ /* 0x000fe200078e00ff */
[----:B------:R-:W-:Y:S01]  /*35c0*/  LOP3.LUT R12, R15, 0x800fffff, RZ, 0xc0, !PT ;  /* 0x800fffff0f0c7812 */ /* 0x000fe200078ec0ff */
[----:B------:R-:W-:Y:S01]  /*35d0*/  IMAD.MOV.U32 R27, RZ, RZ, 0x1ca00000 ;  /* 0x1ca00000ff1b7424 */ /* 0x000fe200078e00ff */
[C---:B------:R-:W-:Y:S01]  /*35e0*/  FSETP.GEU.AND P2, PT, |R17|.reuse, 1.469367938527859385e-39, PT ;  /* 0x001000001100780b */ /* 0x040fe20003f4e200 */
[----:B------:R-:W-:Y:S01]  /*35f0*/  BSSY.RECONVERGENT B1, `(.L_x_81) ;  /* 0x0000052000017945 */ /* 0x000fe20003800200 */
[----:B------:R-:W-:Y:S01]  /*3600*/  LOP3.LUT R13, R12, 0x3ff00000, RZ, 0xfc, !PT ;  /* 0x3ff000000c0d7812 */ /* 0x000fe200078efcff */
[----:B------:R-:W-:Y:S01]  /*3610*/  IMAD.MOV.U32 R12, RZ, RZ, R14 ;  /* 0x000000ffff0c7224 */ /* 0x000fe200078e000e */
[----:B------:R-:W-:Y:S02]  /*3620*/  LOP3.LUT R11, R17, 0x7ff00000, RZ, 0xc0, !PT ;  /* 0x7ff00000110b7812 */ /* 0x000fe400078ec0ff */
[----:B------:R-:W-:-:S03]  /*3630*/  LOP3.LUT R28, R15, 0x7ff00000, RZ, 0xc0, !PT ;  /* 0x7ff000000f1c7812 */ /* 0x000fc600078ec0ff */
[----:B------:R-:W-:Y:S01]  /*3640*/  @!P0 DMUL R12, R14, 8.98846567431157953865e+307 ;  /* 0x7fe000000e0c8828 */ /* 0x000fe20000000000 */
[----:B------:R-:W-:Y:S01]  /*3650*/  ISETP.GE.U32.AND P1, PT, R11, R28, PT ;  /* 0x0000001c0b00720c */ /* 0x000fe20003f26070 */
[----:B------:R-:W-:Y:S02]  /*3660*/  IMAD.MOV.U32 R31, RZ, RZ, R11 ;  /* 0x000000ffff1f7224 */ /* 0x000fe400078e000b */
[----:B------:R-:W-:Y:S02]  /*3670*/  @!P2 LOP3.LUT R22, R15, 0x7ff00000, RZ, 0xc0, !PT ;  /* 0x7ff000000f16a812 */ /* 0x000fe400078ec0ff */
[----:B------:R-:W0:Y:S02]  /*3680*/  MUFU.RCP64H R21, R13 ;  /* 0x0000000d00157308 */ /* 0x000e240000001800 */
[----:B------:R-:W-:Y:S02]  /*3690*/  @!P2 ISETP.GE.U32.AND P3, PT, R11, R22, PT ;  /* 0x000000160b00a20c */ /* 0x000fe40003f66070 */
[----:B------:R-:W-:-:S02]  /*36a0*/  @!P0 LOP3.LUT R28, R13, 0x7ff00000, RZ, 0xc0, !PT ;  /* 0x7ff000000d1c8812 */ /* 0x000fc400078ec0ff */
[----:B------:R-:W-:-:S03]  /*36b0*/  @!P2 SEL R23, R27, 0x63400000, !P3 ;  /* 0x634000001b17a807 */ /* 0x000fc60005800000 */
[----:B------:R-:W-:Y:S01]  /*36c0*/  VIADD R32, R28, 0xffffffff ;  /* 0xffffffff1c207836 */ /* 0x000fe20000000000 */
[----:B------:R-:W-:-:S04]  /*36d0*/  @!P2 LOP3.LUT R24, R23, 0x80000000, R17, 0xf8, !PT ;  /* 0x800000001718a812 */ /* 0x000fc800078ef811 */
[----:B------:R-:W-:Y:S01]  /*36e0*/  @!P2 LOP3.LUT R25, R24, 0x100000, RZ, 0xfc, !PT ;  /* 0x001000001819a812 */ /* 0x000fe200078efcff */
[----:B------:R-:W-:Y:S01]  /*36f0*/  @!P2 IMAD.MOV.U32 R24, RZ, RZ, RZ ;  /* 0x000000ffff18a224 */ /* 0x000fe200078e00ff */
[----:B0-----:R-:W-:-:S08]  /*3700*/  DFMA R18, R20, -R12, 1 ;  /* 0x3ff000001412742b */ /* 0x001fd0000000080c */
[----:B------:R-:W-:-:S08]  /*3710*/  DFMA R18, R18, R18, R18 ;  /* 0x000000121212722b */ /* 0x000fd00000000012 */
[----:B------:R-:W-:Y:S01]  /*3720*/  DFMA R20, R20, R18, R20 ;  /* 0x000000121414722b */ /* 0x000fe20000000014 */
[----:B------:R-:W-:Y:S01]  /*3730*/  SEL R19, R27, 0x63400000, !P1 ;  /* 0x634000001b137807 */ /* 0x000fe20004800000 */
[----:B------:R-:W-:-:S03]  /*3740*/  IMAD.MOV.U32 R18, RZ, RZ, R16 ;  /* 0x000000ffff127224 */ /* 0x000fc600078e0010 */
[----:B------:R-:W-:-:S03]  /*3750*/  LOP3.LUT R19, R19, 0x800fffff, R17, 0xf8, !PT ;  /* 0x800fffff13137812 */ /* 0x000fc600078ef811 */
[----:B------:R-:W-:-:S03]  /*3760*/  DFMA R22, R20, -R12, 1 ;  /* 0x3ff000001416742b */ /* 0x000fc6000000080c */
[----:B------:R-:W-:-:S05]  /*3770*/  @!P2 DFMA R18, R18, 2, -R24 ;  /* 0x400000001212a82b */ /* 0x000fca0000000818 */
[----:B------:R-:W-:-:S05]  /*3780*/  DFMA R22, R20, R22, R20 ;  /* 0x000000161416722b */ /* 0x000fca0000000014 */
[----:B------:R-:W-:-:S03]  /*3790*/  @!P2 LOP3.LUT R31, R19, 0x7ff00000, RZ, 0xc0, !PT ;  /* 0x7ff00000131fa812 */ /* 0x000fc600078ec0ff */
[----:B------:R-:W-:Y:S02]  /*37a0*/  DMUL R20, R22, R18 ;  /* 0x0000001216147228 */ /* 0x000fe40000000000 */
[----:B------:R-:W-:-:S05]  /*37b0*/  VIADD R30, R31, 0xffffffff ;  /* 0xffffffff1f1e7836 */ /* 0x000fca0000000000 */
[----:B------:R-:W-:Y:S01]  /*37c0*/  ISETP.GT.U32.AND P0, PT, R30, 0x7feffffe, PT ;  /* 0x7feffffe1e00780c */ /* 0x000fe20003f04070 */
[----:B------:R-:W-:-:S03]  /*37d0*/  DFMA R24, R20, -R12, R18 ;  /* 0x8000000c1418722b */ /* 0x000fc60000000012 */
[----:B------:R-:W-:-:S05]  /*37e0*/  ISETP.GT.U32.OR P0, PT, R32, 0x7feffffe, P0 ;  /* 0x7feffffe2000780c */ /* 0x000fca0000704470 */
[----:B------:R-:W-:-:S08]  /*37f0*/  DFMA R24, R22, R24, R20 ;  /* 0x000000181618722b */ /* 0x000fd00000000014 */
[----:B------:R-:W-:Y:S05]  /*3800*/  @P0 BRA `(.L_x_82) ;  /* 0x00000000006c0947 */ /* 0x000fea0003800000 */
[----:B------:R-:W-:-:S04]  /*3810*/  LOP3.LUT R20, R15, 0x7ff00000, RZ, 0xc0, !PT ;  /* 0x7ff000000f147812 */ /* 0x000fc800078ec0ff */
[CC--:B------:R-:W-:Y:S02]  /*3820*/  VIADDMNMX R16, R11.reuse, -R20.reuse, 0xb9600000, !PT ;  /* 0xb96000000b107446 */ /* 0x0c0fe40007800914 */
[----:B------:R-:W-:Y:S02]  /*3830*/  ISETP.GE.U32.AND P0, PT, R11, R20, PT ;  /* 0x000000140b00720c */ /* 0x000fe40003f06070 */
[----:B------:R-:W-:Y:S02]  /*3840*/  VIMNMX R16, PT, PT, R16, 0x46a00000, PT ;  /* 0x46a0000010107848 */ /* 0x000fe40003fe0100 */
[----:B------:R-:W-:-:S04]  /*3850*/  SEL R11, R27, 0x63400000, !P0 ;  /* 0x634000001b0b7807 */ /* 0x000fc80004000000 */
[----:B------:R-:W-:Y:S01]  /*3860*/  IADD3 R11, PT, PT, -R11, R16, RZ ;  /* 0x000000100b0b7210 */ /* 0x000fe20007ffe1ff */
[----:B------:R-:W-:-:S04]  /*3870*/  IMAD.MOV.U32 R16, RZ, RZ, RZ ;  /* 0x000000ffff107224 */ /* 0x000fc800078e00ff */
[----:B------:R-:W-:-:S06]  /*3880*/  VIADD R17, R11, 0x7fe00000 ;  /* 0x7fe000000b117836 */ /* 0x000fcc0000000000 */
[----:B------:R-:W-:-:S10]  /*3890*/  DMUL R20, R24, R16 ;  /* 0x0000001018147228 */ /* 0x000fd40000000000 */
[----:B------:R-:W-:-:S13]  /*38a0*/  FSETP.GTU.AND P0, PT, |R21|, 1.469367938527859385e-39, PT ;  /* 0x001000001500780b */ /* 0x000fda0003f0c200 */
[----:B------:R-:W-:Y:S05]  /*38b0*/  @P0 BRA `(.L_x_83) ;  /* 0x0000000000940947 */ /* 0x000fea0003800000 */
[----:B------:R-:W-:Y:S01]  /*38c0*/  DFMA R12, R24, -R12, R18 ;  /* 0x8000000c180c722b */ /* 0x000fe20000000012 */
[----:B------:R-:W-:-:S09]  /*38d0*/  IMAD.MOV.U32 R16, RZ, RZ, RZ ;  /* 0x000000ffff107224 */ /* 0x000fd200078e00ff */
[C---:B------:R-:W-:Y:S02]  /*38e0*/  FSETP.NEU.AND P0, PT, R13.reuse, RZ, PT ;  /* 0x000000ff0d00720b */ /* 0x040fe40003f0d000 */
[----:B------:R-:W-:-:S04]  /*38f0*/  LOP3.LUT R15, R13, 0x80000000, R15, 0x48, !PT ;  /* 0x800000000d0f7812 */ /* 0x000fc800078e480f */
[----:B------:R-:W-:-:S07]  /*3900*/  LOP3.LUT R17, R15, R17, RZ, 0xfc, !PT ;  /* 0x000000110f117212 */ /* 0x000fce00078efcff */
[----:B------:R-:W-:Y:S05]  /*3910*/  @!P0 BRA `(.L_x_83) ;  /* 0x00000000007c8947 */ /* 0x000fea0003800000 */
[----:B------:R-:W-:Y:S01]  /*3920*/  IMAD.MOV R13, RZ, RZ, -R11 ;  /* 0x000000ffff0d7224 */ /* 0x000fe200078e0a0b */
[----:B------:R-:W-:Y:S01]  /*3930*/  DMUL.RP R16, R24, R16 ;  /* 0x0000001018107228 */ /* 0x000fe20000008000 */
[----:B------:R-:W-:Y:S01]  /*3940*/  IMAD.MOV.U32 R12, RZ, RZ, RZ ;  /* 0x000000ffff0c7224 */ /* 0x000fe200078e00ff */
[----:B------:R-:W-:-:S05]  /*3950*/  IADD3 R11, PT, PT, -R11, -0x43300000, RZ ;  /* 0xbcd000000b0b7810 */ /* 0x000fca0007ffe1ff */
[----:B------:R-:W-:-:S03]  /*3960*/  DFMA R12, R20, -R12, R24 ;  /* 0x8000000c140c722b */ /* 0x000fc60000000018 */
[----:B------:R-:W-:-:S07]  /*3970*/  LOP3.LUT R15, R17, R15, RZ, 0x3c, !PT ;  /* 0x0000000f110f7212 */ /* 0x000fce00078e3cff */
[----:B------:R-:W-:-:S04]  /*3980*/  FSETP.NEU.AND P0, PT, |R13|, R11, PT ;  /* 0x0000000b0d00720b */ /* 0x000fc80003f0d200 */
[----:B------:R-:W-:Y:S02]  /*3990*/  FSEL R20, R16, R20, !P0 ;  /* 0x0000001410147208 */ /* 0x000fe40004000000 */
[----:B------:R-:W-:Y:S01]  /*39a0*/  FSEL R21, R15, R21, !P0 ;  /* 0x000000150f157208 */ /* 0x000fe20004000000 */
[----:B------:R-:W-:Y:S06]  /*39b0*/  BRA `(.L_x_83) ;  /* 0x0000000000547947 */ /* 0x000fec0003800000 */
.L_x_82:
[----:B------:R-:W-:-:S14]  /*39c0*/  DSETP.NAN.AND P0, PT, R16, R16, PT ;  /* 0x000000101000722a */ /* 0x000fdc0003f08000 */
[----:B------:R-:W-:Y:S05]  /*39d0*/  @P0 BRA `(.L_x_84) ;  /* 0x0000000000440947 */ /* 0x000fea0003800000 */
[----:B------:R-:W-:-:S14]  /*39e0*/  DSETP.NAN.AND P0, PT, R14, R14, PT ;  /* 0x0000000e0e00722a */ /* 0x000fdc0003f08000 */
[----:B------:R-:W-:Y:S05]  /*39f0*/  @P0 BRA `(.L_x_85) ;  /* 0x0000000000300947 */ /* 0x000fea0003800000 */
[----:B------:R-:W-:Y:S01]  /*3a00*/  ISETP.NE.AND P0, PT, R31, R28, PT ;  /* 0x0000001c1f00720c */ /* 0x000fe20003f05270 */
[----:B------:R-:W-:Y:S02]  /*3a10*/  IMAD.MOV.U32 R20, RZ, RZ, 0x0 ;  /* 0x00000000ff147424 */ /* 0x000fe400078e00ff */
[----:B------:R-:W-:-:S10]  /*3a20*/  IMAD.MOV.U32 R21, RZ, RZ, -0x80000 ;  /* 0xfff80000ff157424 */ /* 0x000fd400078e00ff */
[----:B------:R-:W-:Y:S05]  /*3a30*/  @!P0 BRA `(.L_x_83) ;  /* 0x0000000000348947 */ /* 0x000fea0003800000 */
[----:B------:R-:W-:Y:S02]  /*3a40*/  ISETP.NE.AND P0, PT, R31, 0x7ff00000, PT ;  /* 0x7ff000001f00780c */ /* 0x000fe40003f05270 */
[----:B------:R-:W-:Y:S02]  /*3a50*/  LOP3.LUT R21, R17, 0x80000000, R15, 0x48, !PT ;  /* 0x8000000011157812 */ /* 0x000fe400078e480f */
[----:B------:R-:W-:-:S13]  /*3a60*/  ISETP.EQ.OR P0, PT, R28, RZ, !P0 ;  /* 0x000000ff1c00720c */ /* 0x000fda0004702670 */
[----:B------:R-:W-:Y:S01]  /*3a70*/  @P0 LOP3.LUT R11, R21, 0x7ff00000, RZ, 0xfc, !PT ;  /* 0x7ff00000150b0812 */ /* 0x000fe200078efcff */
[----:B------:R-:W-:Y:S02]  /*3a80*/  @!P0 IMAD.MOV.U32 R20, RZ, RZ, RZ ;  /* 0x000000ffff148224 */ /* 0x000fe400078e00ff */
[----:B------:R-:W-:Y:S02]  /*3a90*/  @P0 IMAD.MOV.U32 R20, RZ, RZ, RZ ;  /* 0x000000ffff140224 */ /* 0x000fe400078e00ff */
[----:B------:R-:W-:Y:S01]  /*3aa0*/  @P0 IMAD.MOV.U32 R21, RZ, RZ, R11 ;  /* 0x000000ffff150224 */ /* 0x000fe200078e000b */
[----:B------:R-:W-:Y:S06]  /*3ab0*/  BRA `(.L_x_83) ;  /* 0x0000000000147947 */ /* 0x000fec0003800000 */
.L_x_85:
[----:B------:R-:W-:Y:S02]  /*3ac0*/  LOP3.LUT R21, R15, 0x80000, RZ, 0xfc, !PT ;  /* 0x000800000f157812 */ /* 0x000fe400078efcff */
[----:B------:R-:W-:Y:S01]  /*3ad0*/  MOV R20, R14 ;  /* 0x0000000e00147202 */ /* 0x000fe20000000f00 */
[----:B------:R-:W-:Y:S06]  /*3ae0*/  BRA `(.L_x_83) ;  /* 0x0000000000087947 */ /* 0x000fec0003800000 */
.L_x_84:
[----:B------:R-:W-:Y:S01]  /*3af0*/  LOP3.LUT R21, R17, 0x80000, RZ, 0xfc, !PT ;  /* 0x0008000011157812 */ /* 0x000fe200078efcff */
[----:B------:R-:W-:-:S07]  /*3b00*/  IMAD.MOV.U32 R20, RZ, RZ, R16 ;  /* 0x000000ffff147224 */ /* 0x000fce00078e0010 */
.L_x_83:
[----:B------:R-:W-:Y:S05]  /*3b10*/  BSYNC.RECONVERGENT B1 ;  /* 0x0000000000017941 */ /* 0x000fea0003800200 */
.L_x_81:
[----:B------:R-:W-:Y:S02]  /*3b20*/  IMAD.MOV.U32 R27, RZ, RZ, 0x0 ;  /* 0x00000000ff1b7424 */ /* 0x000fe400078e00ff */
[----:B------:R-:W-:Y:S02]  /*3b30*/  IMAD.MOV.U32 R14, RZ, RZ, R20 ;  /* 0x000000ffff0e7224 */ /* 0x000fe400078e0014 */
[----:B------:R-:W-:Y:S01]  /*3b40*/  IMAD.MOV.U32 R15, RZ, RZ, R21 ;  /* 0x000000ffff0f7224 */ /* 0x000fe200078e0015 */
[----:B------:R-:W-:Y:S06]  /*3b50*/  RET.REL.NODEC R26 `(_Z6samplePfiffi) ;  /* 0xffffffc41a287950 */ /* 0x000fec0003c3ffff */
        .weak           $__internal_1_$__cuda_sm20_sqrt_rn_f32_slowpath
        .type           $__internal_1_$__cuda_sm20_sqrt_rn_f32_slowpath,@function
        .size           $__internal_1_$__cuda_sm20_sqrt_rn_f32_slowpath,($__internal_2_$__cuda_sm3x_div_rn_noftz_f32_slowpath - $__internal_1_$__cuda_sm20_sqrt_rn_f32_slowpath)
$__internal_1_$__cuda_sm20_sqrt_rn_f32_slowpath:
[----:B------:R-:W-:-:S13]  /*3b60*/  LOP3.LUT P0, RZ, R16, 0x7fffffff, RZ, 0xc0, !PT ;  /* 0x7fffffff10ff7812 */ /* 0x000fda000780c0ff */
[----:B------:R-:W-:Y:S01]  /*3b70*/  @!P0 IMAD.MOV.U32 R17, RZ, RZ, R16 ;  /* 0x000000ffff118224 */ /* 0x000fe200078e0010 */
[----:B------:R-:W-:Y:S06]  /*3b80*/  @!P0 BRA `(.L_x_86) ;  /* 0x0000000000408947 */ /* 0x000fec0003800000 */
[----:B------:R-:W-:-:S13]  /*3b90*/  FSETP.GEU.FTZ.AND P0, PT, R16, RZ, PT ;  /* 0x000000ff1000720b */ /* 0x000fda0003f1e000 */
[----:B------:R-:W-:Y:S01]  /*3ba0*/  @!P0 IMAD.MOV.U32 R17, RZ, RZ, 0x7fffffff ;  /* 0x7fffffffff118424 */ /* 0x000fe200078e00ff */
[----:B------:R-:W-:Y:S06]  /*3bb0*/  @!P0 BRA `(.L_x_86) ;  /* 0x0000000000348947 */ /* 0x000fec0003800000 */
[----:B------:R-:W-:-:S13]  /*3bc0*/  FSETP.GTU.FTZ.AND P0, PT, |R16|, +INF , PT ;  /* 0x7f8000001000780b */ /* 0x000fda0003f1c200 */
[----:B------:R-:W-:Y:S01]  /*3bd0*/  @P0 FADD.FTZ R17, R16, 1 ;  /* 0x3f80000010110421 */ /* 0x000fe20000010000 */
[----:B------:R-:W-:Y:S06]  /*3be0*/  @P0 BRA `(.L_x_86) ;  /* 0x0000000000280947 */ /* 0x000fec0003800000 */
[----:B------:R-:W-:-:S13]  /*3bf0*/  FSETP.NEU.FTZ.AND P0, PT, |R16|, +INF , PT ;  /* 0x7f8000001000780b */ /* 0x000fda0003f1d200 */
[----:B------:R-:W-:-:S04]  /*3c00*/  @P0 FFMA R18, R16, 1.84467440737095516160e+19, RZ ;  /* 0x5f80000010120823 */ /* 0x000fc800000000ff */
[----:B------:R-:W0:Y:S02]  /*3c10*/  @P0 MUFU.RSQ R17, R18 ;  /* 0x0000001200110308 */ /* 0x000e240000001400 */
[----:B0-----:R-:W-:Y:S01]  /*3c20*/  @P0 FMUL.FTZ R19, R18, R17 ;  /* 0x0000001112130220 */ /* 0x001fe20000410000 */
[----:B------:R-:W-:Y:S01]  /*3c30*/  @P0 FMUL.FTZ R21, R17, 0.5 ;  /* 0x3f00000011150820 */ /* 0x000fe20000410000 */
[----:B------:R-:W-:Y:S02]  /*3c40*/  @!P0 IMAD.MOV.U32 R17, RZ, RZ, R16 ;  /* 0x000000ffff118224 */ /* 0x000fe400078e0010 */
[----:B------:R-:W-:-:S04]  /*3c50*/  @P0 FADD.FTZ R20, -R19, -RZ ;  /* 0x800000ff13140221 */ /* 0x000fc80000010100 */
[----:B------:R-:W-:-:S04]  /*3c60*/  @P0 FFMA R20, R19, R20, R18 ;  /* 0x0000001413140223 */ /* 0x000fc80000000012 */
[----:B------:R-:W-:-:S04]  /*3c70*/  @P0 FFMA R20, R20, R21, R19 ;  /* 0x0000001514140223 */ /* 0x000fc80000000013 */
[----:B------:R-:W-:-:S07]  /*3c80*/  @P0 FMUL.FTZ R17, R20, 2.3283064365386962891e-10 ;  /* 0x2f80000014110820 */ /* 0x000fce0000410000 */
.L_x_86:
[----:B------:R-:W-:Y:S02]  /*3c90*/  IMAD.MOV.U32 R19, RZ, RZ, R17 ;  /* 0x000000ffff137224 */ /* 0x000fe400078e0011 */
[----:B------:R-:W-:Y:S02]  /*3ca0*/  IMAD.MOV.U32 R16, RZ, RZ, R22 ;  /* 0x000000ffff107224 */ /* 0x000fe400078e0016 */
[----:B------:R-:W-:-:S04]  /*3cb0*/  IMAD.MOV.U32 R17, RZ, RZ, 0x0 ;  /* 0x00000000ff117424 */ /* 0x000fc800078e00ff */
[----:B------:R-:W-:Y:S05]  /*3cc0*/  RET.REL.NODEC R16 `(_Z6samplePfiffi) ;  /* 0xffffffc010cc7950 */ /* 0x000fea0003c3ffff */
        .weak           $__internal_2_$__cuda_sm3x_div_rn_noftz_f32_slowpath
        .type           $__internal_2_$__cuda_sm3x_div_rn_noftz_f32_slowpath,@function
        .size           $__internal_2_$__cuda_sm3x_div_rn_noftz_f32_slowpath,($_Z6samplePfiffi$__internal_accurate_pow - $__internal_2_$__cuda_sm3x_div_rn_noftz_f32_slowpath)
$__internal_2_$__cuda_sm3x_div_rn_noftz_f32_slowpath:
[--C-:B------:R-:W-:Y:S01]  /*3cd0*/  SHF.R.U32.HI R13, RZ, 0x17, R7.reuse ;  /* 0x00000017ff0d7819 */ /* 0x100fe20000011607 */
[----:B------:R-:W-:Y:S01]  /*3ce0*/  BSSY.RECONVERGENT B1, `(.L_x_87) ;  /* 0x0000064000017945 */ /* 0x000fe20003800200 */
[--C-:B------:R-:W-:Y:S01]  /*3cf0*/  SHF.R.U32.HI R11, RZ, 0x17, R0.reuse ;  /* 0x00000017ff0b7819 */ /* 0x100fe20000011600 */
[----:B------:R-:W-:Y:S01]  /*3d00*/  IMAD.MOV.U32 R14, RZ, RZ, R7 ;  /* 0x000000ffff0e7224 */ /* 0x000fe200078e0007 */
[----:B------:R-:W-:Y:S02]  /*3d10*/  LOP3.LUT R21, R13, 0xff, RZ, 0xc0, !PT ;  /* 0x000000ff0d157812 */ /* 0x000fe400078ec0ff */
[----:B------:R-:W-:Y:S01]  /*3d20*/  LOP3.LUT R18, R11, 0xff, RZ, 0xc0, !PT ;  /* 0x000000ff0b127812 */ /* 0x000fe200078ec0ff */
[----:B------:R-:W-:Y:S01]  /*3d30*/  IMAD.MOV.U32 R11, RZ, RZ, R0 ;  /* 0x000000ffff0b7224 */ /* 0x000fe200078e0000 */
[----:B------:R-:W-:-:S03]  /*3d40*/  IADD3 R16, PT, PT, R21, -0x1, RZ ;  /* 0xffffffff15107810 */ /* 0x000fc60007ffe0ff */
[----:B------:R-:W-:Y:S01]  /*3d50*/  VIADD R15, R18, 0xffffffff ;  /* 0xffffffff120f7836 */ /* 0x000fe20000000000 */
[----:B------:R-:W-:-:S04]  /*3d60*/  ISETP.GT.U32.AND P0, PT, R16, 0xfd, PT ;  /* 0x000000fd1000780c */ /* 0x000fc80003f04070 */
[----:B------:R-:W-:-:S13]  /*3d70*/  ISETP.GT.U32.OR P0, PT, R15, 0xfd, P0 ;  /* 0x000000fd0f00780c */ /* 0x000fda0000704470 */
[----:B------:R-:W-:Y:S01]  /*3d80*/  @!P0 IMAD.MOV.U32 R13, RZ, RZ, RZ ;  /* 0x000000ffff0d8224 */ /* 0x000fe200078e00ff */
[----:B------:R-:W-:Y:S06]  /*3d90*/  @!P0 BRA `(.L_x_88) ;  /* 0x00000000005c8947 */ /* 0x000fec0003800000 */
[----:B------:R-:W-:Y:S02]  /*3da0*/  FSETP.GTU.FTZ.AND P1, PT, |R7|, +INF , PT ;  /* 0x7f8000000700780b */ /* 0x000fe40003f3c200 */
[----:B------:R-:W-:-:S04]  /*3db0*/  FSETP.GTU.FTZ.AND P0, PT, |R0|, +INF , PT ;  /* 0x7f8000000000780b */ /* 0x000fc80003f1c200 */
[----:B------:R-:W-:-:S13]  /*3dc0*/  PLOP3.LUT P0, PT, P0, P1, PT, 0xf8, 0x8f ;  /* 0x00000000008f781c */ /* 0x000fda0000703f70 */
[----:B------:R-:W-:Y:S05]  /*3dd0*/  @P0 BRA `(.L_x_89) ;  /* 0x00000004004c0947 */ /* 0x000fea0003800000 */
[----:B------:R-:W-:-:S13]  /*3de0*/  LOP3.LUT P0, RZ, R14, 0x7fffffff, R11, 0xc8, !PT ;  /* 0x7fffffff0eff7812 */ /* 0x000fda000780c80b */
[----:B------:R-:W-:Y:S05]  /*3df0*/  @!P0 BRA `(.L_x_90) ;  /* 0x00000004003c8947 */ /* 0x000fea0003800000 */
[C---:B------:R-:W-:Y:S02]  /*3e00*/  FSETP.NEU.FTZ.AND P0, PT, |R0|.reuse, +INF , PT ;  /* 0x7f8000000000780b */ /* 0x040fe40003f1d200 */
[----:B------:R-:W-:Y:S02]  /*3e10*/  FSETP.NEU.FTZ.AND P2, PT, |R7|, +INF , PT ;  /* 0x7f8000000700780b */ /* 0x000fe40003f5d200 */
[----:B------:R-:W-:-:S11]  /*3e20*/  FSETP.NEU.FTZ.AND P1, PT, |R0|, +INF , PT ;  /* 0x7f8000000000780b */ /* 0x000fd60003f3d200 */
[----:B------:R-:W-:Y:S05]  /*3e30*/  @!P2 BRA !P0, `(.L_x_90) ;  /* 0x00000004002ca947 */ /* 0x000fea0004000000 */
[----:B------:R-:W-:-:S04]  /*3e40*/  LOP3.LUT P0, RZ, R11, 0x7fffffff, RZ, 0xc0, !PT ;  /* 0x7fffffff0bff7812 */ /* 0x000fc8000780c0ff */
[----:B------:R-:W-:-:S13]  /*3e50*/  PLOP3.LUT P0, PT, P2, P0, PT, 0x2f, 0xf2 ;  /* 0x0000000000f2781c */ /* 0x000fda0001700577 */
[----:B------:R-:W-:Y:S05]  /*3e60*/  @P0 BRA `(.L_x_91) ;  /* 0x0000000400180947 */ /* 0x000fea0003800000 */
[----:B------:R-:W-:-:S04]  /*3e70*/  LOP3.LUT P0, RZ, R14, 0x7fffffff, RZ, 0xc0, !PT ;  /* 0x7fffffff0eff7812 */ /* 0x000fc8000780c0ff */
[----:B------:R-:W-:-:S13]  /*3e80*/  PLOP3.LUT P0, PT, P1, P0, PT, 0x2f, 0xf2 ;  /* 0x0000000000f2781c */ /* 0x000fda0000f00577 */
[----:B------:R-:W-:Y:S05]  /*3e90*/  @P0 BRA `(.L_x_92) ;  /* 0x0000000400000947 */ /* 0x000fea0003800000 */
[----:B------:R-:W-:Y:S02]  /*3ea0*/  ISETP.GE.AND P0, PT, R15, RZ, PT ;  /* 0x000000ff0f00720c */ /* 0x000fe40003f06270 */
[----:B------:R-:W-:-:S11]  /*3eb0*/  ISETP.GE.AND P1, PT, R16, RZ, PT ;  /* 0x000000ff1000720c */ /* 0x000fd60003f26270 */
[----:B------:R-:W-:Y:S02]  /*3ec0*/  @P0 IMAD.MOV.U32 R13, RZ, RZ, RZ ;  /* 0x000000ffff0d0224 */ /* 0x000fe400078e00ff */
[----:B------:R-:W-:Y:S01]  /*3ed0*/  @!P0 FFMA R11, R0, 1.84467440737095516160e+19, RZ ;  /* 0x5f800000000b8823 */ /* 0x000fe200000000ff */
[----:B------:R-:W-:Y:S02]  /*3ee0*/  @!P0 IMAD.MOV.U32 R13, RZ, RZ, -0x40 ;  /* 0xffffffc0ff0d8424 */ /* 0x000fe400078e00ff */
[----:B------:R-:W-:Y:S02]  /*3ef0*/  @!P1 FFMA R14, R7, 1.84467440737095516160e+19, RZ ;  /* 0x5f800000070e9823 */ /* 0x000fe400000000ff */
[----:B------:R-:W-:-:S07]  /*3f00*/  @!P1 VIADD R13, R13, 0x40 ;  /* 0x000000400d0d9836 */ /* 0x000fce0000000000 */
.L_x_88:
[----:B------:R-:W-:Y:S01]  /*3f10*/  LEA R15, R21, 0xc0800000, 0x17 ;  /* 0xc0800000150f7811 */ /* 0x000fe200078eb8ff */
[----:B------:R-:W-:Y:S04]  /*3f20*/  BSSY.RECONVERGENT B2, `(.L_x_93) ;  /* 0x0000036000027945 */ /* 0x000fe80003800200 */
[----:B------:R-:W-:Y:S02]  /*3f30*/  IMAD.IADD R15, R14, 0x1, -R15 ;  /* 0x000000010e0f7824 */ /* 0x000fe400078e0a0f */
[----:B------:R-:W-:Y:S02]  /*3f40*/  VIADD R14, R18, 0xffffff81 ;  /* 0xffffff81120e7836 */ /* 0x000fe40000000000 */
[----:B------:R-:W0:Y:S01]  /*3f50*/  MUFU.RCP R16, R15 ;  /* 0x0000000f00107308 */ /* 0x000e220000001000 */
[----:B------:R-:W-:Y:S01]  /*3f60*/  FADD.FTZ R17, -R15, -RZ ;  /* 0x800000ff0f117221 */ /* 0x000fe20000010100 */
[C---:B------:R-:W-:Y:S01]  /*3f70*/  IMAD R0, R14.reuse, -0x800000, R11 ;  /* 0xff8000000e007824 */ /* 0x040fe200078e020b */
[----:B------:R-:W-:-:S05]  /*3f80*/  IADD3 R14, PT, PT, R14, 0x7f, -R21 ;  /* 0x0000007f0e0e7810 */ /* 0x000fca0007ffe815 */
[----:B------:R-:W-:Y:S02]  /*3f90*/  IMAD.IADD R14, R14, 0x1, R13 ;  /* 0x000000010e0e7824 */ /* 0x000fe400078e020d */
[----:B0-----:R-:W-:-:S04]  /*3fa0*/  FFMA R19, R16, R17, 1 ;  /* 0x3f80000010137423 */ /* 0x001fc80000000011 */
[----:B------:R-:W-:-:S04]  /*3fb0*/  FFMA R18, R16, R19, R16 ;  /* 0x0000001310127223 */ /* 0x000fc80000000010 */
[----:B------:R-:W-:-:S04]  /*3fc0*/  FFMA R11, R0, R18, RZ ;  /* 0x00000012000b7223 */ /* 0x000fc800000000ff */
[----:B------:R-:W-:-:S04]  /*3fd0*/  FFMA R16, R17, R11, R0 ;  /* 0x0000000b11107223 */ /* 0x000fc80000000000 */
[----:B------:R-:W-:-:S04]  /*3fe0*/  FFMA R19, R18, R16, R11 ;  /* 0x0000001012137223 */ /* 0x000fc8000000000b */
[----:B------:R-:W-:-:S04]  /*3ff0*/  FFMA R16, R17, R19, R0 ;  /* 0x0000001311107223 */ /* 0x000fc80000000000 */
[----:B------:R-:W-:-:S05]  /*4000*/  FFMA R11, R18, R16, R19 ;  /* 0x00000010120b7223 */ /* 0x000fca0000000013 */
[----:B------:R-:W-:-:S04]  /*4010*/  SHF.R.U32.HI R0, RZ, 0x17, R11 ;  /* 0x00000017ff007819 */ /* 0x000fc8000001160b */
[----:B------:R-:W-:-:S04]  /*4020*/  LOP3.LUT R0, R0, 0xff, RZ, 0xc0, !PT ;  /* 0x000000ff00007812 */ /* 0x000fc800078ec0ff */
[----:B------:R-:W-:-:S05]  /*4030*/  IADD3 R17, PT, PT, R0, R14, RZ ;  /* 0x0000000e00117210 */ /* 0x000fca0007ffe0ff */
[----:B------:R-:W-:-:S05]  /*4040*/  VIADD R0, R17, 0xffffffff ;  /* 0xffffffff11007836 */ /* 0x000fca0000000000 */
[----:B------:R-:W-:-:S13]  /*4050*/  ISETP.GE.U32.AND P0, PT, R0, 0xfe, PT ;  /* 0x000000fe0000780c */ /* 0x000fda0003f06070 */
[----:B------:R-:W-:Y:S05]  /*4060*/  @!P0 BRA `(.L_x_94) ;  /* 0x0000000000808947 */ /* 0x000fea0003800000 */
[----:B------:R-:W-:-:S13]  /*4070*/  ISETP.GT.AND P0, PT, R17, 0xfe, PT ;  /* 0x000000fe1100780c */ /* 0x000fda0003f04270 */
[----:B------:R-:W-:Y:S05]  /*4080*/  @P0 BRA `(.L_x_95) ;  /* 0x00000000006c0947 */ /* 0x000fea0003800000 */
[----:B------:R-:W-:-:S13]  /*4090*/  ISETP.GE.AND P0, PT, R17, 0x1, PT ;  /* 0x000000011100780c */ /* 0x000fda0003f06270 */
[----:B------:R-:W-:Y:S05]  /*40a0*/  @P0 BRA `(.L_x_96) ;  /* 0x0000000000740947 */ /* 0x000fea0003800000 */
[----:B------:R-:W-:Y:S02]  /*40b0*/  ISETP.GE.AND P0, PT, R17, -0x18, PT ;  /* 0xffffffe81100780c */ /* 0x000fe40003f06270 */
[----:B------:R-:W-:-:S11]  /*40c0*/  LOP3.LUT R11, R11, 0x80000000, RZ, 0xc0, !PT ;  /* 0x800000000b0b7812 */ /* 0x000fd600078ec0ff */
[----:B------:R-:W-:Y:S05]  /*40d0*/  @!P0 BRA `(.L_x_96) ;  /* 0x0000000000688947 */ /* 0x000fea0003800000 */
[CCC-:B------:R-:W-:Y:S01]  /*40e0*/  FFMA.RZ R0, R18.reuse, R16.reuse, R19.reuse ;  /* 0x0000001012007223 */ /* 0x1c0fe2000000c013 */
[C---:B------:R-:W-:Y:S02]  /*40f0*/  VIADD R15, R17.reuse, 0x20 ;  /* 0x00000020110f7836 */ /* 0x040fe40000000000 */
[-CC-:B------:R-:W-:Y:S01]  /*4100*/  FFMA.RM R13, R18, R16.reuse, R19.reuse ;  /* 0x00000010120d7223 */ /* 0x180fe20000004013 */
[C---:B------:R-:W-:Y:S02]  /*4110*/  ISETP.NE.AND P2, PT, R17.reuse, RZ, PT ;  /* 0x000000ff1100720c */ /* 0x040fe40003f45270 */
[----:B------:R-:W-:Y:S01]  /*4120*/  LOP3.LUT R14, R0, 0x7fffff, RZ, 0xc0, !PT ;  /* 0x007fffff000e7812 */ /* 0x000fe200078ec0ff */
[----:B------:R-:W-:Y:S01]  /*4130*/  FFMA.RP R0, R18, R16, R19 ;  /* 0x0000001012007223 */ /* 0x000fe20000008013 */
[----:B------:R-:W-:Y:S01]  /*4140*/  IMAD.MOV R16, RZ, RZ, -R17 ;  /* 0x000000ffff107224 */ /* 0x000fe200078e0a11 */
[----:B------:R-:W-:Y:S02]  /*4150*/  ISETP.NE.AND P1, PT, R17, RZ, PT ;  /* 0x000000ff1100720c */ /* 0x000fe40003f25270 */
[----:B------:R-:W-:-:S02]  /*4160*/  LOP3.LUT R14, R14, 0x800000, RZ, 0xfc, !PT ;  /* 0x008000000e0e7812 */ /* 0x000fc400078efcff */
[----:B------:R-:W-:Y:S02]  /*4170*/  FSETP.NEU.FTZ.AND P0, PT, R0, R13, PT ;  /* 0x0000000d0000720b */ /* 0x000fe40003f1d000 */
[----:B------:R-:W-:Y:S02]  /*4180*/  SHF.L.U32 R15, R14, R15, RZ ;  /* 0x0000000f0e0f7219 */ /* 0x000fe400000006ff */
[----:B------:R-:W-:Y:S02]  /*4190*/  SEL R13, R16, RZ, P2 ;  /* 0x000000ff100d7207 */ /* 0x000fe40001000000 */
[----:B------:R-:W-:Y:S02]  /*41a0*/  ISETP.NE.AND P1, PT, R15, RZ, P1 ;  /* 0x000000ff0f00720c */ /* 0x000fe40000f25270 */
[----:B------:R-:W-:Y:S02]  /*41b0*/  SHF.R.U32.HI R13, RZ, R13, R14 ;  /* 0x0000000dff0d7219 */ /* 0x000fe4000001160e */
[----:B------:R-:W-:-:S02]  /*41c0*/  PLOP3.LUT P0, PT, P0, P1, PT, 0xf8, 0x8f ;  /* 0x00000000008f781c */ /* 0x000fc40000703f70 */
[----:B------:R-:W-:Y:S02]  /*41d0*/  SHF.R.U32.HI R15, RZ, 0x1, R13 ;  /* 0x00000001ff0f7819 */ /* 0x000fe4000001160d */
[----:B------:R-:W-:-:S04]  /*41e0*/  SEL R0, RZ, 0x1, !P0 ;  /* 0x00000001ff007807 */ /* 0x000fc80004000000 */
[----:B------:R-:W-:-:S04]  /*41f0*/  LOP3.LUT R0, R0, 0x1, R15, 0xf8, !PT ;  /* 0x0000000100007812 */ /* 0x000fc800078ef80f */
[----:B------:R-:W-:-:S05]  /*4200*/  LOP3.LUT R0, R0, R13, RZ, 0xc0, !PT ;  /* 0x0000000d00007212 */ /* 0x000fca00078ec0ff */
[----:B------:R-:W-:-:S05]  /*4210*/  IMAD.IADD R0, R15, 0x1, R0 ;  /* 0x000000010f007824 */ /* 0x000fca00078e0200 */
[----:B------:R-:W-:Y:S01]  /*4220*/  LOP3.LUT R11, R0, R11, RZ, 0xfc, !PT ;  /* 0x0000000b000b7212 */ /* 0x000fe200078efcff */
[----:B------:R-:W-:Y:S06]  /*4230*/  BRA `(.L_x_96) ;  /* 0x0000000000107947 */ /* 0x000fec0003800000 */
.L_x_95:
[----:B------:R-:W-:-:S04]  /*4240*/  LOP3.LUT R11, R11, 0x80000000, RZ, 0xc0, !PT ;  /* 0x800000000b0b7812 */ /* 0x000fc800078ec0ff */
[----:B------:R-:W-:Y:S01]  /*4250*/  LOP3.LUT R11, R11, 0x7f800000, RZ, 0xfc, !PT ;  /* 0x7f8000000b0b7812 */ /* 0x000fe200078efcff */
[----:B------:R-:W-:Y:S06]  /*4260*/  BRA `(.L_x_96) ;  /* 0x0000000000047947 */ /* 0x000fec0003800000 */
.L_x_94:
[----:B------:R-:W-:-:S07]  /*4270*/  IMAD R11, R14, 0x800000, R11 ;  /* 0x008000000e0b7824 */ /* 0x000fce00078e020b */
.L_x_96:
[----:B------:R-:W-:Y:S05]  /*4280*/  BSYNC.RECONVERGENT B2 ;  /* 0x0000000000027941 */ /* 0x000fea0003800200 */
.L_x_93:
[----:B------:R-:W-:Y:S05]  /*4290*/  BRA `(.L_x_97) ;  /* 0x0000000000207947 */ /* 0x000fea0003800000 */
.L_x_92:
[----:B------:R-:W-:-:S04]  /*42a0*/  LOP3.LUT R11, R14, 0x80000000, R11, 0x48, !PT ;  /* 0x800000000e0b7812 */ /* 0x000fc800078e480b */
[----:B------:R-:W-:Y:S01]  /*42b0*/  LOP3.LUT R11, R11, 0x7f800000, RZ, 0xfc, !PT ;  /* 0x7f8000000b0b7812 */ /* 0x000fe200078efcff */
[----:B------:R-:W-:Y:S06]  /*42c0*/  BRA `(.L_x_97) ;  /* 0x0000000000147947 */ /* 0x000fec0003800000 */
.L_x_91:
[----:B------:R-:W-:Y:S01]  /*42d0*/  LOP3.LUT R11, R14, 0x80000000, R11, 0x48, !PT ;  /* 0x800000000e0b7812 */ /* 0x000fe200078e480b */
[----:B------:R-:W-:Y:S06]  /*42e0*/  BRA `(.L_x_97) ;  /* 0x00000000000c7947 */ /* 0x000fec0003800000 */
.L_x_90:
[----:B------:R-:W0:Y:S01]  /*42f0*/  MUFU.RSQ R11, -QNAN ;  /* 0xffc00000000b7908 */ /* 0x000e220000001400 */
[----:B------:R-:W-:Y:S05]  /*4300*/  BRA `(.L_x_97) ;  /* 0x0000000000047947 */ /* 0x000fea0003800000 */
.L_x_89:
[----:B------:R-:W-:-:S07]  /*4310*/  FADD.FTZ R11, R0, R7 ;  /* 0x00000007000b7221 */ /* 0x000fce0000010000 */
.L_x_97:
[----:B------:R-:W-:Y:S05]  /*4320*/  BSYNC.RECONVERGENT B1 ;  /* 0x0000000000017941 */ /* 0x000fea0003800200 */
.L_x_87:
[----:B------:R-:W-:-:S04]  /*4330*/  IMAD.MOV.U32 R13, RZ, RZ, 0x0 ;  /* 0x00000000ff0d7424 */ /* 0x000fc800078e00ff */
[----:B0-----:R-:W-:Y:S05]  /*4340*/  RET.REL.NODEC R12 `(_Z6samplePfiffi) ;  /* 0xffffffbc0c2c7950 */ /* 0x001fea0003c3ffff */
        .type           $_Z6samplePfiffi$__internal_accurate_pow,@function
        .size           $_Z6samplePfiffi$__internal_accurate_pow,(.L_x_103 - $_Z6samplePfiffi$__internal_accurate_pow)
$_Z6samplePfiffi$__internal_accurate_pow:
[----:B------:R-:W-:Y:S01]  /*4350*/  ISETP.GT.U32.AND P0, PT, R33, 0xfffff, PT ;  /* 0x000fffff2100780c */ /* 0x000fe20003f04070 */
[----:B------:R-:W-:Y:S01]  /*4360*/  IMAD.MOV.U32 R18, RZ, RZ, R33 ;  /* 0x000000ffff127224 */ /* 0x000fe200078e0021 */
[----:B------:R-:W-:Y:S01]  /*4370*/  UMOV UR6, 0x7d2cafe2 ;  /* 0x7d2cafe200067882 */ /* 0x000fe20000000000 */
[----:B------:R-:W-:Y:S01]  /*4380*/  IMAD.MOV.U32 R20, RZ, RZ, R32 ;  /* 0x000000ffff147224 */ /* 0x000fe200078e0020 */
[----:B------:R-:W-:Y:S01]  /*4390*/  UMOV UR7, 0x3eb0f5ff ;  /* 0x3eb0f5ff00077882 */ /* 0x000fe20000000000 */
[----:B------:R-:W-:Y:S01]  /*43a0*/  IMAD.MOV.U32 R22, RZ, RZ, 0x41ad3b5a ;  /* 0x41ad3b5aff167424 */ /* 0x000fe200078e00ff */
[----:B------:R-:W-:Y:S01]  /*43b0*/  UMOV UR10, 0x3b39803f ;  /* 0x3b39803f000a7882 */ /* 0x000fe20000000000 */
[----:B------:R-:W-:Y:S01]  /*43c0*/  IMAD.MOV.U32 R23, RZ, RZ, 0x3ed0f5d2 ;  /* 0x3ed0f5d2ff177424 */ /* 0x000fe200078e00ff */
[----:B------:R-:W-:-:S05]  /*43d0*/  UMOV UR11, 0x3c7abc9e ;  /* 0x3c7abc9e000b7882 */ /* 0x000fca0000000000 */
[----:B------:R-:W-:-:S10]  /*43e0*/  @!P0 DMUL R30, R32, 1.80143985094819840000e+16 ;  /* 0x43500000201e8828 */ /* 0x000fd40000000000 */
[----:B------:R-:W-:Y:S02]  /*43f0*/  @!P0 IMAD.MOV.U32 R18, RZ, RZ, R31 ;  /* 0x000000ffff128224 */ /* 0x000fe400078e001f */
[----:B------:R-:W-:-:S03]  /*4400*/  @!P0 IMAD.MOV.U32 R20, RZ, RZ, R30 ;  /* 0x000000ffff148224 */ /* 0x000fc600078e001e */
[----:B------:R-:W-:-:S04]  /*4410*/  LOP3.LUT R18, R18, 0x800fffff, RZ, 0xc0, !PT ;  /* 0x800fffff12127812 */ /* 0x000fc800078ec0ff */
[----:B------:R-:W-:Y:S01]  /*4420*/  LOP3.LUT R21, R18, 0x3ff00000, RZ, 0xfc, !PT ;  /* 0x3ff0000012157812 */ /* 0x000fe200078efcff */
[----:B------:R-:W-:-:S03]  /*4430*/  IMAD.MOV.U32 R18, RZ, RZ, RZ ;  /* 0x000000ffff127224 */ /* 0x000fc600078e00ff */
[----:B------:R-:W-:-:S13]  /*4440*/  ISETP.GE.U32.AND P1, PT, R21, 0x3ff6a09f, PT ;  /* 0x3ff6a09f1500780c */ /* 0x000fda0003f26070 */
[----:B------:R-:W-:-:S05]  /*4450*/  @P1 IADD3 R19, PT, PT, R21, -0x100000, RZ ;  /* 0xfff0000015131810 */ /* 0x000fca0007ffe0ff */
[----:B------:R-:W-:-:S06]  /*4460*/  @P1 IMAD.MOV.U32 R21, RZ, RZ, R19 ;  /* 0x000000ffff151224 */ /* 0x000fcc00078e0013 */
[C---:B------:R-:W-:Y:S02]  /*4470*/  DADD R26, R20.reuse, 1 ;  /* 0x3ff00000141a7429 */ /* 0x040fe40000000000 */
[----:B------:R-:W-:-:S04]  /*4480*/  DADD R20, R20, -1 ;  /* 0xbff0000014147429 */ /* 0x000fc80000000000 */
[----:B------:R-:W0:Y:S02]  /*4490*/  MUFU.RCP64H R19, R27 ;  /* 0x0000001b00137308 */ /* 0x000e240000001800 */
[----:B0-----:R-:W-:-:S08]  /*44a0*/  DFMA R24, -R26, R18, 1 ;  /* 0x3ff000001a18742b */ /* 0x001fd00000000112 */
[----:B------:R-:W-:-:S08]  /*44b0*/  DFMA R24, R24, R24, R24 ;  /* 0x000000181818722b */ /* 0x000fd00000000018 */
[----:B------:R-:W-:-:S08]  /*44c0*/  DFMA R24, R18, R24, R18 ;  /* 0x000000181218722b */ /* 0x000fd00000000012 */
[----:B------:R-:W-:-:S08]  /*44d0*/  DMUL R18, R20, R24 ;  /* 0x0000001814127228 */ /* 0x000fd00000000000 */
[----:B------:R-:W-:-:S08]  /*44e0*/  DFMA R18, R20, R24, R18 ;  /* 0x000000181412722b */ /* 0x000fd00000000012 */
[----:B------:R-:W-:-:S08]  /*44f0*/  DMUL R42, R18, R18 ;  /* 0x00000012122a7228 */ /* 0x000fd00000000000 */
[----:B------:R-:W-:Y:S01]  /*4500*/  DFMA R22, R42, UR6, R22 ;  /* 0x000000062a167c2b */ /* 0x000fe20008000016 */
[----:B------:R-:W-:Y:S01]  /*4510*/  UMOV UR6, 0x75488a3f ;  /* 0x75488a3f00067882 */ /* 0x000fe20000000000 */
[----:B------:R-:W-:-:S06]  /*4520*/  UMOV UR7, 0x3ef3b20a ;  /* 0x3ef3b20a00077882 */ /* 0x000fcc0000000000 */
[----:B------:R-:W-:Y:S01]  /*4530*/  DFMA R28, R42, R22, UR6 ;  /* 0x000000062a1c7e2b */ /* 0x000fe20008000016 */
[----:B------:R-:W-:Y:S01]  /*4540*/  UMOV UR6, 0xe4faecd5 ;  /* 0xe4faecd500067882 */ /* 0x000fe20000000000 */
[----:B------:R-:W-:Y:S01]  /*4550*/  UMOV UR7, 0x3f1745cd ;  /* 0x3f1745cd00077882 */ /* 0x000fe20000000000 */
[----:B------:R-:W-:-:S05]  /*4560*/  DADD R22, R20, -R18 ;  /* 0x0000000014167229 */ /* 0x000fca0000000812 */
[----:B------:R-:W-:Y:S01]  /*4570*/  DFMA R28, R42, R28, UR6 ;  /* 0x000000062a1c7e2b */ /* 0x000fe2000800001c */
[----:B------:R-:W-:Y:S01]  /*4580*/  UMOV UR6, 0x258a578b ;  /* 0x258a578b00067882 */ /* 0x000fe20000000000 */
[----:B------:R-:W-:Y:S01]  /*4590*/  UMOV UR7, 0x3f3c71c7 ;  /* 0x3f3c71c700077882 */ /* 0x000fe20000000000 */
[----:B------:R-:W-:-:S05]  /*45a0*/  DADD R22, R22, R22 ;  /* 0x0000000016167229 */ /* 0x000fca0000000016 */
[----:B------:R-:W-:Y:S01]  /*45b0*/  DFMA R28, R42, R28, UR6 ;  /* 0x000000062a1c7e2b */ /* 0x000fe2000800001c */
[----:B------:R-:W-:Y:S01]  /*45c0*/  UMOV UR6, 0x9242b910 ;  /* 0x9242b91000067882 */ /* 0x000fe20000000000 */
[----:B------:R-:W-:Y:S01]  /*45d0*/  UMOV UR7, 0x3f624924 ;  /* 0x3f62492400077882 */ /* 0x000fe20000000000 */
[----:B------:R-:W-:-:S05]  /*45e0*/  DFMA R22, R20, -R18, R22 ;  /* 0x800000121416722b */ /* 0x000fca0000000016 */
[----:B------:R-:W-:Y:S01]  /*45f0*/  DFMA R28, R42, R28, UR6 ;  /* 0x000000062a1c7e2b */ /* 0x000fe2000800001c */
[----:B------:R-:W-:Y:S01]  /*4600*/  UMOV UR6, 0x99999dfb ;  /* 0x99999dfb00067882 */ /* 0x000fe20000000000 */
[----:B------:R-:W-:Y:S01]  /*4610*/  UMOV UR7, 0x3f899999 ;  /* 0x3f89999900077882 */ /* 0x000fe20000000000 */
[----:B------:R-:W-:Y:S02]  /*4620*/  DMUL R22, R24, R22 ;  /* 0x0000001618167228 */ /* 0x000fe40000000000 */
[----:B------:R-:W-:-:S03]  /*4630*/  DMUL R24, R18, R18 ;  /* 0x0000001212187228 */ /* 0x000fc60000000000 */
[----:B------:R-:W-:Y:S01]  /*4640*/  DFMA R28, R42, R28, UR6 ;  /* 0x000000062a1c7e2b */ /* 0x000fe2000800001c */
[----:B------:R-:W-:Y:S01]  /*4650*/  UMOV UR6, 0x55555555 ;  /* 0x5555555500067882 */ /* 0x000fe20000000000 */
[----:B------:R-:W-:-:S03]  /*4660*/  UMOV UR7, 0x3fb55555 ;  /* 0x3fb5555500077882 */ /* 0x000fc60000000000 */
[----:B------:R-:W-:-:S03]  /*4670*/  IMAD.MOV.U32 R30, RZ, RZ, R22 ;  /* 0x000000ffff1e7224 */ /* 0x000fc600078e0016 */
[----:B------:R-:W-:-:S08]  /*4680*/  DFMA R20, R42, R28, UR6 ;  /* 0x000000062a147e2b */ /* 0x000fd0000800001c */
[----:B------:R-:W-:Y:S01]  /*4690*/  DADD R26, -R20, UR6 ;  /* 0x00000006141a7e29 */ /* 0x000fe20008000100 */
[----:B------:R-:W-:Y:S01]  /*46a0*/  UMOV UR6, 0xb9e7b0 ;  /* 0x00b9e7b000067882 */ /* 0x000fe20000000000 */
[----:B------:R-:W-:-:S06]  /*46b0*/  UMOV UR7, 0x3c46a4cb ;  /* 0x3c46a4cb00077882 */ /* 0x000fcc0000000000 */
[----:B------:R-:W-:Y:S01]  /*46c0*/  DFMA R26, R42, R28, R26 ;  /* 0x0000001c2a1a722b */ /* 0x000fe2000000001a */
[----:B------:R-:W-:Y:S01]  /*46d0*/  SHF.R.U32.HI R42, RZ, 0x14, R33 ;  /* 0x00000014ff2a7819 */ /* 0x000fe20000011621 */
[C---:B------:R-:W-:Y:S01]  /*46e0*/  DFMA R28, R18.reuse, R18, -R24 ;  /* 0x00000012121c722b */ /* 0x040fe20000000818 */
[----:B------:R-:W-:Y:S01]  /*46f0*/  @!P0 LEA.HI R42, R31, 0xffffffca, RZ, 0xc ;  /* 0xffffffca1f2a8811 */ /* 0x000fe200078f60ff */
[----:B------:R-:W-:Y:S01]  /*4700*/  VIADD R31, R23, 0x100000 ;  /* 0x00100000171f7836 */ /* 0x000fe20000000000 */
[----:B------:R-:W-:-:S05]  /*4710*/  DMUL R32, R18, R24 ;  /* 0x0000001812207228 */ /* 0x000fca0000000000 */
[----:B------:R-:W-:Y:S02]  /*4720*/  DFMA R28, R18, R30, R28 ;  /* 0x0000001e121c722b */ /* 0x000fe4000000001c */
[----:B------:R-:W-:Y:S01]  /*4730*/  DADD R30, R26, -UR6 ;  /* 0x800000061a1e7e29 */ /* 0x000fe20008000000 */
[----:B------:R-:W-:Y:S01]  /*4740*/  UMOV UR6, 0x80000000 ;  /* 0x8000000000067882 */ /* 0x000fe20000000000 */
[----:B------:R-:W-:Y:S01]  /*4750*/  DFMA R26, R18, R24, -R32 ;  /* 0x00000018121a722b */ /* 0x000fe20000000820 */
[----:B------:R-:W-:-:S07]  /*4760*/  UMOV UR7, 0x43300000 ;  /* 0x4330000000077882 */ /* 0x000fce0000000000 */
[----:B------:R-:W-:Y:S02]  /*4770*/  DFMA R26, R22, R24, R26 ;  /* 0x00000018161a722b */ /* 0x000fe4000000001a */
[----:B------:R-:W-:-:S06]  /*4780*/  DADD R24, R20, R30 ;  /* 0x0000000014187229 */ /* 0x000fcc000000001e */
[----:B------:R-:W-:Y:S02]  /*4790*/  DFMA R26, R18, R28, R26 ;  /* 0x0000001c121a722b */ /* 0x000fe4000000001a */
[----:B------:R-:W-:Y:S02]  /*47a0*/  DADD R28, R20, -R24 ;  /* 0x00000000141c7229 */ /* 0x000fe40000000818 */
[----:B------:R-:W-:-:S06]  /*47b0*/  DMUL R20, R24, R32 ;  /* 0x0000002018147228 */ /* 0x000fcc0000000000 */
[----:B------:R-:W-:Y:S02]  /*47c0*/  DADD R30, R30, R28 ;  /* 0x000000001e1e7229 */ /* 0x000fe4000000001c */
[----:B------:R-:W-:-:S08]  /*47d0*/  DFMA R28, R24, R32, -R20 ;  /* 0x00000020181c722b */ /* 0x000fd00000000814 */
[----:B------:R-:W-:-:S08]  /*47e0*/  DFMA R26, R24, R26, R28 ;  /* 0x0000001a181a722b */ /* 0x000fd0000000001c */
[----:B------:R-:W-:-:S08]  /*47f0*/  DFMA R30, R30, R32, R26 ;  /* 0x000000201e1e722b */ /* 0x000fd0000000001a */
[----:B------:R-:W-:-:S08]  /*4800*/  DADD R26, R20, R30 ;  /* 0x00000000141a7229 */ /* 0x000fd0000000001e */
[--C-:B------:R-:W-:Y:S02]  /*4810*/  DADD R24, R18, R26.reuse ;  /* 0x0000000012187229 */ /* 0x100fe4000000001a */
[----:B------:R-:W-:-:S06]  /*4820*/  DADD R20, R20, -R26 ;  /* 0x0000000014147229 */ /* 0x000fcc000000081a */
[----:B------:R-:W-:Y:S02]  /*4830*/  DADD R18, R18, -R24 ;  /* 0x0000000012127229 */ /* 0x000fe40000000818 */
[----:B------:R-:W-:-:S06]  /*4840*/  DADD R20, R30, R20 ;  /* 0x000000001e147229 */ /* 0x000fcc0000000014 */
[----:B------:R-:W-:-:S08]  /*4850*/  DADD R18, R26, R18 ;  /* 0x000000001a127229 */ /* 0x000fd00000000012 */
[----:B------:R-:W-:Y:S01]  /*4860*/  DADD R18, R20, R18 ;  /* 0x0000000014127229 */ /* 0x000fe20000000012 */
[C---:B------:R-:W-:Y:S02]  /*4870*/  VIADD R20, R42.reuse, 0xfffffc01 ;  /* 0xfffffc012a147836 */ /* 0x040fe40000000000 */
[----:B------:R-:W-:Y:S02]  /*4880*/  @P1 VIADD R20, R42, 0xfffffc02 ;  /* 0xfffffc022a141836 */ /* 0x000fe40000000000 */
[----:B------:R-:W-:-:S03]  /*4890*/  IMAD.MOV.U32 R21, RZ, RZ, 0x43300000 ;  /* 0x43300000ff157424 */ /* 0x000fc600078e00ff */
[----:B------:R-:W-:Y:S01]  /*48a0*/  DADD R26, R22, R18 ;  /* 0x00000000161a7229 */ /* 0x000fe20000000012 */
[----:B------:R-:W-:-:S06]  /*48b0*/  LOP3.LUT R20, R20, 0x80000000, RZ, 0x3c, !PT ;  /* 0x8000000014147812 */ /* 0x000fcc00078e3cff */
[----:B------:R-:W-:Y:S01]  /*48c0*/  DADD R20, R20, -UR6 ;  /* 0x8000000614147e29 */ /* 0x000fe20008000000 */
[----:B------:R-:W-:Y:S01]  /*48d0*/  UMOV UR6, 0xfefa39ef ;  /* 0xfefa39ef00067882 */ /* 0x000fe20000000000 */
[----:B------:R-:W-:Y:S01]  /*48e0*/  DADD R22, R24, R26 ;  /* 0x0000000018167229 */ /* 0x000fe2000000001a */
[----:B------:R-:W-:-:S07]  /*48f0*/  UMOV UR7, 0x3fe62e42 ;  /* 0x3fe62e4200077882 */ /* 0x000fce0000000000 */
[--C-:B------:R-:W-:Y:S02]  /*4900*/  DFMA R18, R20, UR6, R22.reuse ;  /* 0x0000000614127c2b */ /* 0x100fe40008000016 */
[----:B------:R-:W-:-:S06]  /*4910*/  DADD R28, R24, -R22 ;  /* 0x00000000181c7229 */ /* 0x000fcc0000000816 */
[----:B------:R-:W-:Y:S02]  /*4920*/  DFMA R24, R20, -UR6, R18 ;  /* 0x8000000614187c2b */ /* 0x000fe40008000012 */
[----:B------:R-:W-:-:S06]  /*4930*/  DADD R28, R26, R28 ;  /* 0x000000001a1c7229 */ /* 0x000fcc000000001c */
[----:B------:R-:W-:-:S08]  /*4940*/  DADD R24, -R22, R24 ;  /* 0x0000000016187229 */ /* 0x000fd00000000118 */
[----:B------:R-:W-:-:S08]  /*4950*/  DADD R22, R28, -R24 ;  /* 0x000000001c167229 */ /* 0x000fd00000000818 */
[----:B------:R-:W-:-:S08]  /*4960*/  DFMA R22, R20, UR10, R22 ;  /* 0x0000000a14167c2b */ /* 0x000fd00008000016 */
[----:B------:R-:W-:-:S08]  /*4970*/  DADD R20, R18, R22 ;  /* 0x0000000012147229 */ /* 0x000fd00000000016 */
[----:B------:R-:W-:Y:S02]  /*4980*/  DADD R18, R18, -R20 ;  /* 0x0000000012127229 */ /* 0x000fe40000000814 */
[----:B------:R-:W-:-:S06]  /*4990*/  DMUL R28, R20, 2 ;  /* 0x40000000141c7828 */ /* 0x000fcc0000000000 */
[----:B------:R-:W-:Y:S02]  /*49a0*/  DADD R18, R22, R18 ;  /* 0x0000000016127229 */ /* 0x000fe40000000012 */
[----:B------:R-:W-:-:S08]  /*49b0*/  DFMA R26, R20, 2, -R28 ;  /* 0x40000000141a782b */ /* 0x000fd0000000081c */
[----:B------:R-:W-:Y:S01]  /*49c0*/  DFMA R26, R18, 2, R26 ;  /* 0x40000000121a782b */ /* 0x000fe2000000001a */
[----:B------:R-:W-:Y:S01]  /*49d0*/  IMAD.MOV.U32 R18, RZ, RZ, 0x652b82fe ;  /* 0x652b82feff127424 */ /* 0x000fe200078e00ff */
[----:B------:R-:W-:-:S06]  /*49e0*/  MOV R19, 0x3ff71547 ;  /* 0x3ff7154700137802 */ /* 0x000fcc0000000f00 */
[----:B------:R-:W-:-:S08]  /*49f0*/  DADD R20, R28, R26 ;  /* 0x000000001c147229 */ /* 0x000fd0000000001a */
[----:B------:R-:W-:Y:S02]  /*4a00*/  DFMA R18, R20, R18, 6.75539944105574400000e+15 ;  /* 0x433800001412742b */ /* 0x000fe40000000012 */
[----:B------:R-:W-:Y:S01]  /*4a10*/  FSETP.GEU.AND P0, PT, |R21|, 4.1917929649353027344, PT ;  /* 0x4086232b1500780b */ /* 0x000fe20003f0e200 */
[----:B------:R-:W-:-:S05]  /*4a20*/  DADD R28, R28, -R20 ;  /* 0x000000001c1c7229 */ /* 0x000fca0000000814 */
[----:B------:R-:W-:-:S03]  /*4a30*/  DADD R22, R18, -6.75539944105574400000e+15 ;  /* 0xc338000012167429 */ /* 0x000fc60000000000 */
[----:B------:R-:W-:-:S05]  /*4a40*/  DADD R26, R26, R28 ;  /* 0x000000001a1a7229 */ /* 0x000fca000000001c */
[----:B------:R-:W-:Y:S01]  /*4a50*/  DFMA R24, R22, -UR6, R20 ;  /* 0x8000000616187c2b */ /* 0x000fe20008000014 */
[----:B------:R-:W-:Y:S01]  /*4a60*/  UMOV UR6, 0x3b39803f ;  /* 0x3b39803f00067882 */ /* 0x000fe20000000000 */
[----:B------:R-:W-:-:S06]  /*4a70*/  UMOV UR7, 0x3c7abc9e ;  /* 0x3c7abc9e00077882 */ /* 0x000fcc0000000000 */
[----:B------:R-:W-:Y:S01]  /*4a80*/  DFMA R24, R22, -UR6, R24 ;  /* 0x8000000616187c2b */ /* 0x000fe20008000018 */
[----:B------:R-:W-:Y:S01]  /*4a90*/  UMOV UR6, 0x69ce2bdf ;  /* 0x69ce2bdf00067882 */ /* 0x000fe20000000000 */
[----:B------:R-:W-:Y:S01]  /*4aa0*/  IMAD.MOV.U32 R22, RZ, RZ, -0x35dec16 ;  /* 0xfca213eaff167424 */ /* 0x000fe200078e00ff */
[----:B------:R-:W-:Y:S01]  /*4ab0*/  UMOV UR7, 0x3e5ade15 ;  /* 0x3e5ade1500077882 */ /* 0x000fe20000000000 */
[----:B------:R-:W-:-:S06]  /*4ac0*/  IMAD.MOV.U32 R23, RZ, RZ, 0x3e928af3 ;  /* 0x3e928af3ff177424 */ /* 0x000fcc00078e00ff */
[----:B------:R-:W-:Y:S01]  /*4ad0*/  DFMA R22, R24, UR6, R22 ;  /* 0x0000000618167c2b */ /* 0x000fe20008000016 */
        /* <DEDUP_REMOVED lines=24> */
[----:B------:R-:W-:-:S08]  /*4c60*/  DFMA R22, R24, R22, 1 ;  /* 0x3ff000001816742b */ /* 0x000fd00000000016 */
[----:B------:R-:W-:-:S10]  /*4c70*/  DFMA R22, R24, R22, 1 ;  /* 0x3ff000001816742b */ /* 0x000fd40000000016 */
[----:B------:R-:W-:Y:S02]  /*4c80*/  IMAD R25, R18, 0x100000, R23 ;  /* 0x0010000012197824 */ /* 0x000fe400078e0217 */
[----:B------:R-:W-:Y:S01]  /*4c90*/  IMAD.MOV.U32 R24, RZ, RZ, R22 ;  /* 0x000000ffff187224 */ /* 0x000fe200078e0016 */
[----:B------:R-:W-:Y:S06]  /*4ca0*/  @!P0 BRA `(.L_x_98) ;  /* 0x0000000000308947 */ /* 0x000fec0003800000 */
[----:B------:R-:W-:Y:S01]  /*4cb0*/  FSETP.GEU.AND P1, PT, |R21|, 4.2275390625, PT ;  /* 0x408748001500780b */ /* 0x000fe20003f2e200 */
[C---:B------:R-:W-:Y:S02]  /*4cc0*/  DADD R24, R20.reuse, +INF ;  /* 0x7ff0000014187429 */ /* 0x040fe40000000000 */
[----:B------:R-:W-:-:S08]  /*4cd0*/  DSETP.GEU.AND P0, PT, R20, RZ, PT ;  /* 0x000000ff1400722a */ /* 0x000fd00003f0e000 */
[----:B------:R-:W-:Y:S02]  /*4ce0*/  FSEL R24, R24, RZ, P0 ;  /* 0x000000ff18187208 */ /* 0x000fe40000000000 */
[----:B------:R-:W-:Y:S02]  /*4cf0*/  @!P1 LEA.HI R19, R18, R18, RZ, 0x1 ;  /* 0x0000001212139211 */ /* 0x000fe400078f08ff */
[----:B------:R-:W-:Y:S02]  /*4d00*/  FSEL R25, R25, RZ, P0 ;  /* 0x000000ff19197208 */ /* 0x000fe40000000000 */
[----:B------:R-:W-:-:S05]  /*4d10*/  @!P1 SHF.R.S32.HI R19, RZ, 0x1, R19 ;  /* 0x00000001ff139819 */ /* 0x000fca0000011413 */
[----:B------:R-:W-:Y:S02]  /*4d20*/  @!P1 IMAD.IADD R18, R18, 0x1, -R19 ;  /* 0x0000000112129824 */ /* 0x000fe400078e0a13 */
[----:B------:R-:W-:-:S03]  /*4d30*/  @!P1 IMAD R23, R19, 0x100000, R23 ;  /* 0x0010000013179824 */ /* 0x000fc600078e0217 */
[----:B------:R-:W-:Y:S01]  /*4d40*/  @!P1 LEA R19, R18, 0x3ff00000, 0x14 ;  /* 0x3ff0000012139811 */ /* 0x000fe200078ea0ff */
[----:B------:R-:W-:-:S06]  /*4d50*/  @!P1 IMAD.MOV.U32 R18, RZ, RZ, RZ ;  /* 0x000000ffff129224 */ /* 0x000fcc00078e00ff */
[----:B------:R-:W-:-:S11]  /*4d60*/  @!P1 DMUL R24, R22, R18 ;  /* 0x0000001216189228 */ /* 0x000fd60000000000 */
.L_x_98:
[----:B------:R-:W-:Y:S01]  /*4d70*/  DFMA R26, R26, R24, R24 ;  /* 0x000000181a1a722b */ /* 0x000fe20000000018 */
[----:B------:R-:W-:Y:S01]  /*4d80*/  IMAD.MOV.U32 R18, RZ, RZ, R0 ;  /* 0x000000ffff127224 */ /* 0x000fe200078e0000 */
[----:B------:R-:W-:Y:S01]  /*4d90*/  DSETP.NEU.AND P0, PT, |R24|, +INF , PT ;  /* 0x7ff000001800742a */ /* 0x000fe20003f0d200 */
[----:B------:R-:W-:-:S07]  /*4da0*/  IMAD.MOV.U32 R19, RZ, RZ, 0x0 ;  /* 0x00000000ff137424 */ /* 0x000fce00078e00ff */
[----:B------:R-:W-:Y:S02]  /*4db0*/  FSEL R20, R24, R26, !P0 ;  /* 0x0000001a18147208 */ /* 0x000fe40004000000 */
[----:B------:R-:W-:Y:S01]  /*4dc0*/  FSEL R24, R25, R27, !P0 ;  /* 0x0000001b19187208 */ /* 0x000fe20004000000 */
[----:B------:R-:W-:Y:S06]  /*4dd0*/  RET.REL.NODEC R18 `(_Z6samplePfiffi) ;  /* 0xffffffb012887950 */ /* 0x000fec0003c3ffff */
.L_x_99:
        /* <DEDUP_REMOVED lines=10> */
.L_x_103:


//--------------------- .nv.global.init           --------------------------
	.section	.nv.global.init,"aw",@progbits
	.align	4
.nv.global.init:
	.type		__cudart_i2opi_f,@object
	.size		__cudart_i2opi_f,(mrg32k3aM1SubSeq - __cudart_i2opi_f)
__cudart_i2opi_f:
        /*0000*/ 	.byte	0x41, 0x90, 0x43, 0x3c, 0x99, 0x95, 0x62, 0xdb, 0xc0, 0xdd, 0x34, 0xf5, 0xd1, 0x57, 0x27, 0xfc
        /*0010*/ 	.byte	0x29, 0x15, 0x44, 0x4e, 0x6e, 0x83, 0xf9, 0xa2
	.type		mrg32k3aM1SubSeq,@object
	.size		mrg32k3aM1SubSeq,(mrg32k3aM2SubSeq - mrg32k3aM1SubSeq)
mrg32k3aM1SubSeq:
        /*0018*/ 	.byte	0x0b, 0xcc, 0xee, 0x04, 0x73, 0x29, 0x8b, 0x6f, 0xf6, 0x53, 0x03, 0xf6, 0x23, 0xf6, 0xea, 0xda
        /* <DEDUP_REMOVED lines=125> */
	.type		mrg32k3aM2SubSeq,@object
	.size		mrg32k3aM2SubSeq,(mrg32k3aM1 - mrg32k3aM2SubSeq)
mrg32k3aM2SubSeq:
        /* <DEDUP_REMOVED lines=126> */
	.type		mrg32k3aM1,@object
	.size		mrg32k3aM1,(mrg32k3aM1Seq - mrg32k3aM1)
mrg32k3aM1:
        /* <DEDUP_REMOVED lines=144> */
	.type		mrg32k3aM1Seq,@object
	.size		mrg32k3aM1Seq,(mrg32k3aM2 - mrg32k3aM1Seq)
mrg32k3aM1Seq:
        /* <DEDUP_REMOVED lines=144> */
	.type		mrg32k3aM2,@object
	.size		mrg32k3aM2,(mrg32k3aM2Seq - mrg32k3aM2)
mrg32k3aM2:
        /* <DEDUP_REMOVED lines=144> */
	.type		mrg32k3aM2Seq,@object
	.size		mrg32k3aM2Seq,(precalc_xorwow_matrix - mrg32k3aM2Seq)
mrg32k3aM2Seq:
        /* <DEDUP_REMOVED lines=144> */
	.type		precalc_xorwow_matrix,@object
	.size		precalc_xorwow_matrix,(precalc_xorwow_offset_matrix - precalc_xorwow_matrix)
precalc_xorwow_matrix:
        /* <DEDUP_REMOVED lines=6400> */
	.type		precalc_xorwow_offset_matrix,@object
	.size		precalc_xorwow_offset_matrix,(.L_1 - precalc_xorwow_offset_matrix)
precalc_xorwow_offset_matrix:
        /* <DEDUP_REMOVED lines=6400> */
.L_1:


//--------------------- .nv.shared.reserved.0     --------------------------
	.section	.nv.shared.reserved.0,"aw",@nobits
	.weak		__nv_reservedSMEM_offset_0_alias
	.size		__nv_reservedSMEM_offset_0_alias, 0, 64
	.other		__nv_reservedSMEM_offset_0_alias,@"STO_CUDA_RESERVED_SHARED STV_DEFAULT"
__nv_reservedSMEM_offset_0_alias:
	.zero		0
	.zero		64


//--------------------- .nv.constant0._Z6detectPfS_PiS0_ii --------------------------
	.section	.nv.constant0._Z6detectPfS_PiS0_ii,"a",@progbits
	.sectionflags	@""
	.align	4
.nv.constant0._Z6detectPfS_PiS0_ii:
	.zero		936


//--------------------- .nv.constant0._Z4sortPfS_Piiii --------------------------
	.section	.nv.constant0._Z4sortPfS_Piiii,"a",@progbits
	.sectionflags	@""
	.align	4
.nv.constant0._Z4sortPfS_Piiii:
	.zero		932


//--------------------- .nv.constant0._Z6samplePfiffi --------------------------
	.section	.nv.constant0._Z6samplePfiffi,"a",@progbits
	.sectionflags	@""
	.align	4
.nv.constant0._Z6samplePfiffi:
	.zero		920


//--------------------- SYMBOLS --------------------------

	.type		.nv.reservedSmem.offset0,@object
	.size		.nv.reservedSmem.offset0,0x4
